	.headerflags	@"EF_CUDA_TEXMODE_UNIFIED EF_CUDA_64BIT_ADDRESS EF_CUDA_ACCELERATORS EF_CUDA_SM90 EF_CUDA_VIRTUAL_SM(EF_CUDA_SM90)"
	.elftype	@"ET_EXEC"


//--------------------- .nv.info                  --------------------------
	.section	.nv.info,"",@"SHT_CUDA_INFO"
	.align	4


	//----- nvinfo : EIATTR_REGCOUNT
	.align		4
        /*0000*/ 	.byte	0x04, 0x2f
        /*0002*/ 	.short	(.L_4 - .L_3)
	.align		4
.L_3:
        /*0004*/ 	.word	index@(triton_red_fused__to_copy_add_div_embedding_dense_backward_mul_pow_sum_13)
        /*0008*/ 	.word	0x0000002c


	//----- nvinfo : EIATTR_MIN_STACK_SIZE
	.align		4
.L_4:
        /*000c*/ 	.byte	0x04, 0x12
        /*000e*/ 	.short	(.L_6 - .L_5)
	.align		4
.L_5:
        /*0010*/ 	.word	index@(triton_red_fused__to_copy_add_div_embedding_dense_backward_mul_pow_sum_13)
        /*0014*/ 	.word	0x00000000


	//----- nvinfo : EIATTR_FRAME_SIZE
	.align		4
.L_6:
        /*0018*/ 	.byte	0x04, 0x11
        /*001a*/ 	.short	(.L_8 - .L_7)
	.align		4
.L_7:
        /*001c*/ 	.word	index@(triton_red_fused__to_copy_add_div_embedding_dense_backward_mul_pow_sum_13)
        /*0020*/ 	.word	0x00000000


	//----- nvinfo : EIATTR_MIN_STACK_SIZE
	.align		4
.L_8:
        /*0024*/ 	.byte	0x04, 0x12
        /*0026*/ 	.short	(.L_10 - .L_9)
	.align		4
.L_9:
        /*0028*/ 	.word	index@(triton_red_fused__to_copy_add_div_embedding_dense_backward_mul_pow_sum_13)
        /*002c*/ 	.word	0x00000000
.L_10:


//--------------------- .nv.info.triton_red_fused__to_copy_add_div_embedding_dense_backward_mul_pow_sum_13 --------------------------
	.section	.nv.info.triton_red_fused__to_copy_add_div_embedding_dense_backward_mul_pow_sum_13,"",@"SHT_CUDA_INFO"
	.sectionflags	@""
	.align	4


	//----- nvinfo : EIATTR_CUDA_API_VERSION
	.align		4
        /*0000*/ 	.byte	0x04, 0x37
        /*0002*/ 	.short	(.L_12 - .L_11)
.L_11:
        /*0004*/ 	.word	0x0000007c


	//----- nvinfo : EIATTR_KPARAM_INFO
	.align		4
.L_12:
        /*0008*/ 	.byte	0x04, 0x17
        /*000a*/ 	.short	(.L_14 - .L_13)
.L_13:
        /*000c*/ 	.word	0x00000000
        /*0010*/ 	.short	0x000b
        /*0012*/ 	.short	0x0050
        /*0014*/ 	.byte	0x00, 0xf4, 0x21, 0x00


	//----- nvinfo : EIATTR_KPARAM_INFO
	.align		4
.L_14:
        /*0018*/ 	.byte	0x04, 0x17
        /*001a*/ 	.short	(.L_16 - .L_15)
.L_15:
        /*001c*/ 	.word	0x00000000
        /*0020*/ 	.short	0x000a
        /*0022*/ 	.short	0x004c
        /*0024*/ 	.byte	0x00, 0xf0, 0x11, 0x00


	//----- nvinfo : EIATTR_KPARAM_INFO
	.align		4
.L_16:
        /*0028*/ 	.byte	0x04, 0x17
        /*002a*/ 	.short	(.L_18 - .L_17)
.L_17:
        /*002c*/ 	.word	0x00000000
        /*0030*/ 	.short	0x0009
        /*0032*/ 	.short	0x0048
        /*0034*/ 	.byte	0x00, 0xf0, 0x11, 0x00


	//----- nvinfo : EIATTR_KPARAM_INFO
	.align		4
.L_18:
        /*0038*/ 	.byte	0x04, 0x17
        /*003a*/ 	.short	(.L_20 - .L_19)
.L_19:
        /*003c*/ 	.word	0x00000000
        /*0040*/ 	.short	0x0008
        /*0042*/ 	.short	0x0040
        /*0044*/ 	.byte	0x00, 0xf4, 0x21, 0x00


	//----- nvinfo : EIATTR_KPARAM_INFO
	.align		4
.L_20:
        /*0048*/ 	.byte	0x04, 0x17
        /*004a*/ 	.short	(.L_22 - .L_21)
.L_21:
        /*004c*/ 	.word	0x00000000
        /*0050*/ 	.short	0x0007
        /*0052*/ 	.short	0x0038
        /*0054*/ 	.byte	0x00, 0xf4, 0x21, 0x00


	//----- nvinfo : EIATTR_KPARAM_INFO
	.align		4
.L_22:
        /*0058*/ 	.byte	0x04, 0x17
        /*005a*/ 	.short	(.L_24 - .L_23)
.L_23:
        /*005c*/ 	.word	0x00000000
        /*0060*/ 	.short	0x0006
        /*0062*/ 	.short	0x0030
        /*0064*/ 	.byte	0x00, 0xf4, 0x21, 0x00


	//----- nvinfo : EIATTR_KPARAM_INFO
	.align		4
.L_24:
        /*0068*/ 	.byte	0x04, 0x17
        /*006a*/ 	.short	(.L_26 - .L_25)
.L_25:
        /*006c*/ 	.word	0x00000000
        /*0070*/ 	.short	0x0005
        /*0072*/ 	.short	0x0028
        /*0074*/ 	.byte	0x00, 0xf4, 0x21, 0x00


	//----- nvinfo : EIATTR_KPARAM_INFO
	.align		4
.L_26:
        /*0078*/ 	.byte	0x04, 0x17
        /*007a*/ 	.short	(.L_28 - .L_27)
.L_27:
        /*007c*/ 	.word	0x00000000
        /*0080*/ 	.short	0x0004
        /*0082*/ 	.short	0x0020
        /*0084*/ 	.byte	0x00, 0xf4, 0x21, 0x00


	//----- nvinfo : EIATTR_KPARAM_INFO
	.align		4
.L_28:
        /*0088*/ 	.byte	0x04, 0x17
        /*008a*/ 	.short	(.L_30 - .L_29)
.L_29:
        /*008c*/ 	.word	0x00000000
        /*0090*/ 	.short	0x0003
        /*0092*/ 	.short	0x0018
        /*0094*/ 	.byte	0x00, 0xf4, 0x21, 0x00


	//----- nvinfo : EIATTR_KPARAM_INFO
	.align		4
.L_30:
        /*0098*/ 	.byte	0x04, 0x17
        /*009a*/ 	.short	(.L_32 - .L_31)
.L_31:
        /*009c*/ 	.word	0x00000000
        /*00a0*/ 	.short	0x0002
        /*00a2*/ 	.short	0x0010
        /*00a4*/ 	.byte	0x00, 0xf4, 0x21, 0x00


	//----- nvinfo : EIATTR_KPARAM_INFO
	.align		4
.L_32:
        /*00a8*/ 	.byte	0x04, 0x17
        /*00aa*/ 	.short	(.L_34 - .L_33)
.L_33:
        /*00ac*/ 	.word	0x00000000
        /*00b0*/ 	.short	0x0001
        /*00b2*/ 	.short	0x0008
        /*00b4*/ 	.byte	0x00, 0xf4, 0x21, 0x00


	//----- nvinfo : EIATTR_KPARAM_INFO
	.align		4
.L_34:
        /*00b8*/ 	.byte	0x04, 0x17
        /*00ba*/ 	.short	(.L_36 - .L_35)
.L_35:
        /*00bc*/ 	.word	0x00000000
        /*00c0*/ 	.short	0x0000
        /*00c2*/ 	.short	0x0000
        /*00c4*/ 	.byte	0x00, 0xf4, 0x21, 0x00


	//----- nvinfo : EIATTR_SPARSE_MMA_MASK
	.align		4
.L_36:
        /*00c8*/ 	.byte	0x03, 0x50
        /*00ca*/ 	.short	0x0000


	//----- nvinfo : EIATTR_MAXREG_COUNT
	.align		4
        /*00cc*/ 	.byte	0x03, 0x1b
        /*00ce*/ 	.short	0x0080


	//----- nvinfo : EIATTR_EXTERNS
	.align		4
        /*00d0*/ 	.byte	0x04, 0x0f
        /*00d2*/ 	.short	(.L_38 - .L_37)


	//   ....[0]....
	.align		4
.L_37:
        /*00d4*/ 	.word	index@(__assertfail)


	//----- nvinfo : EIATTR_COOP_GROUP_MASK_REGIDS
	.align		4
.L_38:
        /*00d8*/ 	.byte	0x04, 0x29
        /*00da*/ 	.short	(.L_40 - .L_39)


	//   ....[0]....
.L_39:
        /*00dc*/ 	.word	0xffffffff


	//   ....[1]....
        /*00e0*/ 	.word	0xffffffff


	//   ....[2]....
        /*00e4*/ 	.word	0xffffffff


	//----- nvinfo : EIATTR_COOP_GROUP_INSTR_OFFSETS
	.align		4
.L_40:
        /*00e8*/ 	.byte	0x04, 0x28
        /*00ea*/ 	.short	(.L_42 - .L_41)


	//   ....[0]....
.L_41:
        /*00ec*/ 	.word	0x00000e80


	//   ....[1]....
        /*00f0*/ 	.word	0x00000f00


	//   ....[2]....
        /*00f4*/ 	.word	0x00000ff0


	//----- nvinfo : EIATTR_SYSCALL_OFFSETS
	.align		4
.L_42:
        /*00f8*/ 	.byte	0x04, 0x46
        /*00fa*/ 	.short	(.L_44 - .L_43)


	//   ....[0]....
.L_43:
        /*00fc*/ 	.word	0x00001f80


	//----- nvinfo : EIATTR_EXIT_INSTR_OFFSETS
	.align		4
.L_44:
        /*0100*/ 	.byte	0x04, 0x1c
        /*0102*/ 	.short	(.L_46 - .L_45)


	//   ....[0]....
.L_45:
        /*0104*/ 	.word	0x00001e80


	//----- nvinfo : EIATTR_REQNTID
	.align		4
.L_46:
        /*0108*/ 	.byte	0x04, 0x10
        /*010a*/ 	.short	(.L_48 - .L_47)
.L_47:
        /*010c*/ 	.word	0x00000200
        /*0110*/ 	.word	0x00000001
        /*0114*/ 	.word	0x00000001


	//----- nvinfo : EIATTR_CRS_STACK_SIZE
	.align		4
.L_48:
        /*0118*/ 	.byte	0x04, 0x1e
        /*011a*/ 	.short	(.L_50 - .L_49)
.L_49:
        /*011c*/ 	.word	0x00000000


	//----- nvinfo : EIATTR_CBANK_PARAM_SIZE
	.align		4
.L_50:
        /*0120*/ 	.byte	0x03, 0x19
        /*0122*/ 	.short	0x0058


	//----- nvinfo : EIATTR_PARAM_CBANK
	.align		4
        /*0124*/ 	.byte	0x04, 0x0a
        /*0126*/ 	.short	(.L_52 - .L_51)
	.align		4
.L_51:
        /*0128*/ 	.word	index@(.nv.constant0.triton_red_fused__to_copy_add_div_embedding_dense_backward_mul_pow_sum_13)
        /*012c*/ 	.short	0x0210
        /*012e*/ 	.short	0x0058


	//----- nvinfo : EIATTR_SW_WAR
	.align		4
.L_52:
        /*0130*/ 	.byte	0x04, 0x36
        /*0132*/ 	.short	(.L_54 - .L_53)
.L_53:
        /*0134*/ 	.word	0x00000008
.L_54:


//--------------------- .nv.callgraph             --------------------------
	.section	.nv.callgraph,"",@"SHT_CUDA_CALLGRAPH"
	.align	4
	.sectionentsize	8
	.align		4
        /*0000*/ 	.word	0x00000000
	.align		4
        /*0004*/ 	.word	0xffffffff
	.align		4
        /*0008*/ 	.word	index@(triton_red_fused__to_copy_add_div_embedding_dense_backward_mul_pow_sum_13)
	.align		4
        /*000c*/ 	.word	index@(__assertfail)
	.align		4
        /*0010*/ 	.word	0x00000000
	.align		4
        /*0014*/ 	.word	0xfffffffe
	.align		4
        /*0018*/ 	.word	0x00000000
	.align		4
        /*001c*/ 	.word	0xfffffffd
	.align		4
        /*0020*/ 	.word	0x00000000
	.align		4
        /*0024*/ 	.word	0xfffffffc


//--------------------- .nv.constant4             --------------------------
	.section	.nv.constant4,"a",@progbits
	.align	8
	.align		8
.nv.constant4:
        /*0000*/ 	.dword	__assertfail
	.align		8
        /*0008*/ 	.dword	assertFunc_0
	.align		8
        /*0010*/ 	.dword	assertFile_0
	.align		8
        /*0018*/ 	.dword	assertMessage_0


//--------------------- .text.triton_red_fused__to_copy_add_div_embedding_dense_backward_mul_pow_sum_13 --------------------------
	.section	.text.triton_red_fused__to_copy_add_div_embedding_dense_backward_mul_pow_sum_13,"ax",@progbits
	.sectionflags	@"SHF_BARRIERS=1"
	.align	128
        .global         triton_red_fused__to_copy_add_div_embedding_dense_backward_mul_pow_sum_13
        .type           triton_red_fused__to_copy_add_div_embedding_dense_backward_mul_pow_sum_13,@function
        .size           triton_red_fused__to_copy_add_div_embedding_dense_backward_mul_pow_sum_13,(.L_x_9 - triton_red_fused__to_copy_add_div_embedding_dense_backward_mul_pow_sum_13)
        .other          triton_red_fused__to_copy_add_div_embedding_dense_backward_mul_pow_sum_13,@"STO_CUDA_ENTRY STV_DEFAULT"
triton_red_fused__to_copy_add_div_embedding_dense_backward_mul_pow_sum_13:
.text.triton_red_fused__to_copy_add_div_embedding_dense_backward_mul_pow_sum_13:
[----:B------:R-:W0:Y:S02]  /*0000*/  LDC R1, c[0x0][0x28] ;  /* 0x00000a00ff017b82 */ /* 0x000e240000000800 */
[----:B------:R-:W1:Y:S01]  /*0010*/  S2R R4, SR_TID.X ;  /* 0x0000000000047919 */ /* 0x000e620000002100 */
[----:B------:R-:W2:Y:S01]  /*0020*/  LDC.64 R2, c[0x0][0x228] ;  /* 0x00008a00ff027b82 */ /* 0x000ea20000000a00 */
[----:B------:R-:W-:Y:S01]  /*0030*/  ULDC UR5, c[0x0][0x258] ;  /* 0x0000960000057ab9 */ /* 0x000fe20000000800 */
[----:B------:R-:W-:Y:S01]  /*0040*/  CS2R R26, SRZ ;  /* 0x00000000001a7805 */ /* 0x000fe2000001ff00 */
[----:B------:R-:W-:Y:S01]  /*0050*/  IMAD.MOV.U32 R17, RZ, RZ, -0x40 ;  /* 0xffffffc0ff117424 */ /* 0x000fe200078e00ff */
[----:B------:R-:W-:Y:S02]  /*0060*/  MOV R16, 0xffffffff ;  /* 0xffffffff00107802 */ /* 0x000fe40000000f00 */
[----:B------:R-:W-:Y:S02]  /*0070*/  CS2R R24, SRZ ;  /* 0x0000000000187805 */ /* 0x000fe4000001ff00 */
[----:B------:R-:W-:Y:S02]  /*0080*/  CS2R R20, SRZ ;  /* 0x0000000000147805 */ /* 0x000fe4000001ff00 */
[----:B------:R-:W-:Y:S01]  /*0090*/  CS2R R22, SRZ ;  /* 0x0000000000167805 */ /* 0x000fe2000001ff00 */
[----:B------:R-:W3:Y:S01]  /*00a0*/  S2UR UR4, SR_CTAID.X ;  /* 0x00000000000479c3 */ /* 0x000ee20000002500 */
[----:B------:R-:W-:Y:S01]  /*00b0*/  ULDC.64 UR6, c[0x0][0x208] ;  /* 0x0000820000067ab9 */ /* 0x000fe20000000a00 */
[----:B-1----:R-:W-:Y:S01]  /*00c0*/  LOP3.LUT R5, R4, 0x7, RZ, 0xc0, !PT ;  /* 0x0000000704057812 */ /* 0x002fe200078ec0ff */
[----:B---3--:R-:W-:Y:S01]  /*00d0*/  USHF.L.U32 UR4, UR4, 0x6, URZ ;  /* 0x0000000604047899 */ /* 0x008fe2000800063f */
[----:B------:R-:W-:-:S03]  /*00e0*/  SHF.R.U32.HI R6, RZ, 0x4, R4 ;  /* 0x00000004ff067819 */ /* 0x000fc60000011604 */
[----:B--2---:R-:W-:Y:S01]  /*00f0*/  IMAD.WIDE.U32 R2, R5, 0x10, R2 ;  /* 0x0000001005027825 */ /* 0x004fe200078e0002 */
[----:B------:R-:W-:Y:S02]  /*0100*/  SHF.L.U32 R5, R4, 0x3, RZ ;  /* 0x0000000304057819 */ /* 0x000fe400000006ff */
[----:B------:R-:W-:Y:S02]  /*0110*/  MOV R31, R2 ;  /* 0x00000002001f7202 */ /* 0x000fe40000000f00 */
[----:B------:R-:W-:Y:S02]  /*0120*/  MOV R0, R3 ;  /* 0x0000000300007202 */ /* 0x000fe40000000f00 */
[----:B------:R-:W-:Y:S02]  /*0130*/  MOV R19, R2 ;  /* 0x0000000200137202 */ /* 0x000fe40000000f00 */
[----:B------:R-:W-:Y:S02]  /*0140*/  MOV R18, R3 ;  /* 0x0000000300127202 */ /* 0x000fe40000000f00 */
[----:B------:R-:W-:-:S02]  /*0150*/  SHF.R.U32.HI R3, RZ, 0x3, R4 ;  /* 0x00000003ff037819 */ /* 0x000fc40000011604 */
[----:B------:R-:W-:Y:S02]  /*0160*/  SHF.R.U32.HI R2, RZ, 0x6, R4 ;  /* 0x00000006ff027819 */ /* 0x000fe40000011604 */
[----:B------:R-:W-:Y:S02]  /*0170*/  SGXT.U32 R3, R3, 0x6 ;  /* 0x000000060303781a */ /* 0x000fe40000000000 */
[----:B------:R-:W-:Y:S02]  /*0180*/  SGXT.U32 R2, R2, 0x3 ;  /* 0x000000030202781a */ /* 0x000fe40000000000 */
[----:B------:R-:W-:Y:S02]  /*0190*/  LOP3.LUT R3, R3, UR4, RZ, 0xfc, !PT ;  /* 0x0000000403037c12 */ /* 0x000fe4000f8efcff */
[----:B------:R-:W-:Y:S02]  /*01a0*/  SGXT.U32 R4, R6, 0x5 ;  /* 0x000000050604781a */ /* 0x000fe40000000000 */
[----:B------:R-:W-:-:S02]  /*01b0*/  LOP3.LUT R38, R5, 0x38, RZ, 0xc0, !PT ;  /* 0x0000003805267812 */ /* 0x000fc400078ec0ff */
[----:B------:R-:W-:Y:S02]  /*01c0*/  LOP3.LUT R2, R2, UR4, RZ, 0xfc, !PT ;  /* 0x0000000402027c12 */ /* 0x000fe4000f8efcff */
[C---:B------:R-:W-:Y:S02]  /*01d0*/  ISETP.GE.AND P3, PT, R3.reuse, UR5, PT ;  /* 0x0000000503007c0c */ /* 0x040fe4000bf66270 */
[----:B------:R-:W-:Y:S02]  /*01e0*/  LOP3.LUT R4, R4, UR4, RZ, 0xfc, !PT ;  /* 0x0000000404047c12 */ /* 0x000fe4000f8efcff */
[----:B------:R-:W-:Y:S02]  /*01f0*/  LEA R38, R3, R38, 0xc ;  /* 0x0000002603267211 */ /* 0x000fe400078e60ff */
[C---:B------:R-:W-:Y:S02]  /*0200*/  LOP3.LUT R5, R2.reuse, 0x10, RZ, 0xfc, !PT ;  /* 0x0000001002057812 */ /* 0x040fe400078efcff */
[----:B------:R-:W-:-:S02]  /*0210*/  LOP3.LUT R6, R2, 0x20, RZ, 0xfc, !PT ;  /* 0x0000002002067812 */ /* 0x000fc400078efcff */
[----:B------:R-:W-:-:S07]  /*0220*/  LOP3.LUT R7, R2, 0x30, RZ, 0xfc, !PT ;  /* 0x0000003002077812 */ /* 0x000fce00078efcff */
.L_x_0:
[----:B------:R-:W1:Y:S01]  /*0230*/  LDC.64 R14, c[0x0][0x210] ;  /* 0x00008400ff0e7b82 */ /* 0x000e620000000a00 */
[----:B------:R-:W-:Y:S02]  /*0240*/  IADD3 R17, P0, R17, 0x40, RZ ;  /* 0x0000004011117810 */ /* 0x000fe40007f1e0ff */
[----:B------:R-:W-:Y:S02]  /*0250*/  CS2R R8, SRZ ;  /* 0x0000000000087805 */ /* 0x000fe4000001ff00 */
[----:B------:R-:W-:Y:S02]  /*0260*/  CS2R R10, SRZ ;  /* 0x00000000000a7805 */ /* 0x000fe4000001ff00 */
[----:B------:R-:W-:Y:S02]  /*0270*/  CS2R R12, SRZ ;  /* 0x00000000000c7805 */ /* 0x000fe4000001ff00 */
[----:B------:R-:W-:Y:S01]  /*0280*/  LOP3.LUT R28, R38, R17, RZ, 0xfc, !PT ;  /* 0x00000011261c7212 */ /* 0x000fe200078efcff */
[----:B------:R-:W2:Y:S04]  /*0290*/  LDC.64 R32, c[0x0][0x218] ;  /* 0x00008600ff207b82 */ /* 0x000ea80000000a00 */
[----:B-1----:R-:W-:-:S05]  /*02a0*/  IMAD.WIDE R14, R28, 0x2, R14 ;  /* 0x000000021c0e7825 */ /* 0x002fca00078e020e */
[----:B------:R1:W3:Y:S01]  /*02b0*/  @!P3 LDG.E.EL.128 R8, desc[UR6][R14.64] ;  /* 0x000000060e08b981 */ /* 0x0002e2000c2e1d00 */
[----:B--2---:R-:W-:Y:S01]  /*02c0*/  IMAD.WIDE R32, R28, 0x2, R32 ;  /* 0x000000021c207825 */ /* 0x004fe200078e0220 */
[----:B-1----:R-:W-:-:S06]  /*02d0*/  CS2R R14, SRZ ;  /* 0x00000000000e7805 */ /* 0x002fcc000001ff00 */
[----:B------:R1:W2:Y:S01]  /*02e0*/  @!P3 LDG.E.EL.128 R12, desc[UR6][R32.64] ;  /* 0x00000006200cb981 */ /* 0x0002a2000c2e1d00 */
[----:B---3--:R-:W-:Y:S02]  /*02f0*/  HADD2.F32 R29, -RZ, R10.H1_H1 ;  /* 0x3000000aff1d7230 */ /* 0x008fe40000004100 */
[----:B------:R-:W-:Y:S02]  /*0300*/  HADD2.F32 R10, -RZ, R10.H0_H0 ;  /* 0x2000000aff0a7230 */ /* 0x000fe40000004100 */
[----:B------:R-:W-:Y:S02]  /*0310*/  HADD2.F32 R34, -RZ, R11.H0_H0 ;  /* 0x2000000bff227230 */ /* 0x000fe40000004100 */
[----:B-1----:R-:W-:Y:S02]  /*0320*/  HADD2.F32 R33, -RZ, R9.H1_H1 ;  /* 0x30000009ff217230 */ /* 0x002fe40000004100 */
[----:B--2---:R-:W-:Y:S02]  /*0330*/  HADD2.F32 R30, -RZ, R14.H1_H1 ;  /* 0x3000000eff1e7230 */ /* 0x004fe40000004100 */
[----:B------:R-:W-:-:S02]  /*0340*/  HADD2.F32 R35, -RZ, R14.H0_H0 ;  /* 0x2000000eff237230 */ /* 0x000fc40000004100 */
[----:B------:R-:W-:Y:S02]  /*0350*/  HADD2.F32 R37, -RZ, R15.H1_H1 ;  /* 0x3000000fff257230 */ /* 0x000fe40000004100 */
[----:B------:R-:W-:Y:S01]  /*0360*/  FADD R29, R29, R30 ;  /* 0x0000001e1d1d7221 */ /* 0x000fe20000000000 */
[----:B------:R-:W-:Y:S02]  /*0370*/  HADD2.F32 R30, -RZ, R11.H1_H1 ;  /* 0x3000000bff1e7230 */ /* 0x000fe40000004100 */
[----:B------:R-:W-:Y:S01]  /*0380*/  FADD R14, R10, R35 ;  /* 0x000000230a0e7221 */ /* 0x000fe20000000000 */
[----:B------:R-:W-:Y:S01]  /*0390*/  HADD2.F32 R15, -RZ, R15.H0_H0 ;  /* 0x2000000fff0f7230 */ /* 0x000fe20000004100 */
[----:B------:R-:W1:Y:S01]  /*03a0*/  LDC.64 R10, c[0x0][0x220] ;  /* 0x00008800ff0a7b82 */ /* 0x000e620000000a00 */
[----:B------:R-:W-:Y:S02]  /*03b0*/  HADD2.F32 R35, -RZ, R8.H0_H0 ;  /* 0x20000008ff237230 */ /* 0x000fe40000004100 */
[----:B------:R-:W-:Y:S01]  /*03c0*/  FADD R30, R30, R37 ;  /* 0x000000251e1e7221 */ /* 0x000fe20000000000 */
[----:B------:R-:W-:-:S02]  /*03d0*/  HADD2.F32 R36, -RZ, R13.H1_H1 ;  /* 0x3000000dff247230 */ /* 0x000fc40000004100 */
[----:B------:R-:W-:Y:S01]  /*03e0*/  FADD R32, R34, R15 ;  /* 0x0000000f22207221 */ /* 0x000fe20000000000 */
[----:B------:R-:W-:Y:S02]  /*03f0*/  HADD2.F32 R15, -RZ, R9.H0_H0 ;  /* 0x20000009ff0f7230 */ /* 0x000fe40000004100 */
[----:B------:R-:W-:Y:S02]  /*0400*/  HADD2.F32 R34, -RZ, R13.H0_H0 ;  /* 0x2000000dff227230 */ /* 0x000fe40000004100 */
[----:B------:R-:W-:Y:S01]  /*0410*/  FADD R33, R33, R36 ;  /* 0x0000002421217221 */ /* 0x000fe20000000000 */
[----:B------:R-:W-:Y:S02]  /*0420*/  HADD2.F32 R9, -RZ, R12.H1_H1 ;  /* 0x3000000cff097230 */ /* 0x000fe40000004100 */
[----:B------:R-:W-:Y:S02]  /*0430*/  HADD2.F32 R12, -RZ, R12.H0_H0 ;  /* 0x2000000cff0c7230 */ /* 0x000fe40000004100 */
[----:B------:R-:W-:Y:S01]  /*0440*/  FADD R15, R15, R34 ;  /* 0x000000220f0f7221 */ /* 0x000fe20000000000 */
[----:B------:R-:W-:-:S02]  /*0450*/  HADD2.F32 R34, -RZ, R8.H1_H1 ;  /* 0x30000008ff227230 */ /* 0x000fc40000004100 */
[----:B------:R-:W-:-:S03]  /*0460*/  FADD R35, R35, R12 ;  /* 0x0000000c23237221 */ /* 0x000fc60000000000 */
[----:B------:R-:W-:Y:S01]  /*0470*/  FADD R34, R34, R9 ;  /* 0x0000000922227221 */ /* 0x000fe20000000000 */
[----:B------:R-:W-:Y:S01]  /*0480*/  CS2R R8, SRZ ;  /* 0x0000000000087805 */ /* 0x000fe2000001ff00 */
[----:B-1----:R-:W-:Y:S01]  /*0490*/  IMAD.WIDE R12, R28, 0x2, R10 ;  /* 0x000000021c0c7825 */ /* 0x002fe200078e020a */
[----:B------:R-:W-:-:S06]  /*04a0*/  CS2R R10, SRZ ;  /* 0x00000000000a7805 */ /* 0x000fcc000001ff00 */
[----:B------:R1:W2:Y:S02]  /*04b0*/  @!P3 LDG.E.EL.128 R8, desc[UR6][R12.64] ;  /* 0x000000060c08b981 */ /* 0x0002a4000c2e1d00 */
[----:B-1----:R-:W-:Y:S01]  /*04c0*/  IMAD.MOV.U32 R12, RZ, RZ, R19 ;  /* 0x000000ffff0c7224 */ /* 0x002fe200078e0013 */
[----:B------:R-:W-:Y:S01]  /*04d0*/  MOV R13, R18 ;  /* 0x00000012000d7202 */ /* 0x000fe20000000f00 */
[----:B--2---:R-:W-:Y:S02]  /*04e0*/  HADD2.F32 R40, -RZ, R9.H0_H0 ;  /* 0x20000009ff287230 */ /* 0x004fe40000004100 */
[----:B------:R-:W-:-:S03]  /*04f0*/  HADD2.F32 R36, -RZ, R9.H1_H1 ;  /* 0x30000009ff247230 */ /* 0x000fc60000004100 */
[----:B------:R-:W-:Y:S01]  /*0500*/  FADD R9, R40, R15 ;  /* 0x0000000f28097221 */ /* 0x000fe20000000000 */
[----:B------:R-:W-:Y:S02]  /*0510*/  HADD2.F32 R15, -RZ, R8.H1_H1 ;  /* 0x30000008ff0f7230 */ /* 0x000fe40000004100 */
[----:B------:R-:W-:Y:S01]  /*0520*/  FADD R33, R36, R33 ;  /* 0x0000002124217221 */ /* 0x000fe20000000000 */
[----:B------:R-:W-:Y:S02]  /*0530*/  HADD2.F32 R36, -RZ, R8.H0_H0 ;  /* 0x20000008ff247230 */ /* 0x000fe40000004100 */
[----:B------:R-:W-:Y:S01]  /*0540*/  FADD R34, R15, R34 ;  /* 0x000000220f227221 */ /* 0x000fe20000000000 */
[----:B------:R-:W-:Y:S02]  /*0550*/  HADD2.F32 R15, -RZ, R10.H0_H0 ;  /* 0x2000000aff0f7230 */ /* 0x000fe40000004100 */
[----:B------:R-:W-:-:S03]  /*0560*/  FADD R35, R36, R35 ;  /* 0x0000002324237221 */ /* 0x000fc60000000000 */
[----:B------:R-:W-:Y:S02]  /*0570*/  FADD R8, R15, R14 ;  /* 0x0000000e0f087221 */ /* 0x000fe40000000000 */
[----:B------:R-:W2:Y:S01]  /*0580*/  LDG.E.EL.128 R12, desc[UR6][R12.64] ;  /* 0x000000060c0c7981 */ /* 0x000ea2000c2e1d00 */
[----:B------:R-:W-:Y:S02]  /*0590*/  HADD2.F32 R10, -RZ, R10.H1_H1 ;  /* 0x3000000aff0a7230 */ /* 0x000fe40000004100 */
[----:B------:R-:W-:Y:S02]  /*05a0*/  HADD2.F32 R37, -RZ, R11.H0_H0 ;  /* 0x2000000bff257230 */ /* 0x000fe40000004100 */
[----:B------:R-:W-:Y:S02]  /*05b0*/  HADD2.F32 R11, -RZ, R11.H1_H1 ;  /* 0x3000000bff0b7230 */ /* 0x000fe40000004100 */
[----:B------:R-:W-:Y:S01]  /*05c0*/  FADD R29, R10, R29 ;  /* 0x0000001d0a1d7221 */ /* 0x000fe20000000000 */
[----:B------:R-:W-:-:S02]  /*05d0*/  FADD R32, R37, R32 ;  /* 0x0000002025207221 */ /* 0x000fc40000000000 */
[----:B------:R-:W-:Y:S01]  /*05e0*/  FADD R30, R11, R30 ;  /* 0x0000001e0b1e7221 */ /* 0x000fe20000000000 */
[----:B--2---:R-:W-:Y:S02]  /*05f0*/  HADD2.F32 R10, -RZ, R12.H0_H0 ;  /* 0x2000000cff0a7230 */ /* 0x004fe40000004100 */
[----:B------:R-:W-:Y:S02]  /*0600*/  HADD2.F32 R11, -RZ, R12.H1_H1 ;  /* 0x3000000cff0b7230 */ /* 0x000fe40000004100 */
[----:B------:R-:W-:Y:S02]  /*0610*/  HADD2.F32 R12, -RZ, R13.H0_H0 ;  /* 0x2000000dff0c7230 */ /* 0x000fe40000004100 */
[----:B------:R-:W-:Y:S01]  /*0620*/  FMUL R35, R10, R35 ;  /* 0x000000230a237220 */ /* 0x000fe20000400000 */
[----:B------:R-:W-:Y:S02]  /*0630*/  HADD2.F32 R10, -RZ, R13.H1_H1 ;  /* 0x3000000dff0a7230 */ /* 0x000fe40000004100 */
[----:B------:R-:W-:Y:S01]  /*0640*/  FMUL R34, R11, R34 ;  /* 0x000000220b227220 */ /* 0x000fe20000400000 */
[----:B------:R-:W-:-:S02]  /*0650*/  HADD2.F32 R13, -RZ, R14.H0_H0 ;  /* 0x2000000eff0d7230 */ /* 0x000fc40000004100 */
[----:B------:R-:W-:Y:S01]  /*0660*/  FMUL R12, R12, R9 ;  /* 0x000000090c0c7220 */ /* 0x000fe20000400000 */
[----:B------:R-:W-:Y:S02]  /*0670*/  HADD2.F32 R9, -RZ, R15.H1_H1 ;  /* 0x3000000fff097230 */ /* 0x000fe40000004100 */
[----:B------:R-:W-:Y:S01]  /*0680*/  FMUL R33, R10, R33 ;  /* 0x000000210a217220 */ /* 0x000fe20000400000 */
[----:B------:R-:W-:Y:S02]  /*0690*/  HADD2.F32 R10, -RZ, R14.H1_H1 ;  /* 0x3000000eff0a7230 */ /* 0x000fe40000004100 */
[----:B------:R-:W-:Y:S01]  /*06a0*/  FMUL R13, R13, R8 ;  /* 0x000000080d0d7220 */ /* 0x000fe20000400000 */
[----:B------:R-:W-:Y:S02]  /*06b0*/  HADD2.F32 R15, -RZ, R15.H0_H0 ;  /* 0x2000000fff0f7230 */ /* 0x000fe40000004100 */
[----:B------:R-:W-:Y:S01]  /*06c0*/  FMUL R30, R9, R30 ;  /* 0x0000001e091e7220 */ /* 0x000fe20000400000 */
[----:B------:R-:W-:Y:S01]  /*06d0*/  CS2R R8, SRZ ;  /* 0x0000000000087805 */ /* 0x000fe2000001ff00 */
[----:B------:R-:W-:-:S02]  /*06e0*/  FMUL R29, R10, R29 ;  /* 0x0000001d0a1d7220 */ /* 0x000fc40000400000 */
[----:B------:R-:W1:Y:S01]  /*06f0*/  LDC.64 R10, c[0x0][0x230] ;  /* 0x00008c00ff0a7b82 */ /* 0x000e620000000a00 */
[----:B------:R-:W-:Y:S01]  /*0700*/  FMUL R32, R15, R32 ;  /* 0x000000200f207220 */ /* 0x000fe20000400000 */
[----:B-1----:R-:W-:Y:S01]  /*0710*/  IMAD.WIDE R14, R28, 0x2, R10 ;  /* 0x000000021c0e7825 */ /* 0x002fe200078e020a */
[----:B------:R-:W-:-:S06]  /*0720*/  CS2R R10, SRZ ;  /* 0x00000000000a7805 */ /* 0x000fcc000001ff00 */
[----:B------:R-:W2:Y:S01]  /*0730*/  @!P3 LDG.E.EL.128 R8, desc[UR6][R14.64] ;  /* 0x000000060e08b981 */ /* 0x000ea2000c2e1d00 */
[----:B------:R-:W-:Y:S02]  /*0740*/  IADD3.X R16, RZ, R16, RZ, P0, !PT ;  /* 0x00000010ff107210 */ /* 0x000fe400007fe4ff */
[----:B------:R-:W-:Y:S02]  /*0750*/  ISETP.GE.U32.AND P0, PT, R17, 0xfc0, PT ;  /* 0x00000fc01100780c */ /* 0x000fe40003f06070 */
[----:B------:R-:W-:Y:S02]  /*0760*/  IADD3 R19, P1, R19, 0x80, RZ ;  /* 0x0000008013137810 */ /* 0x000fe40007f3e0ff */
[----:B------:R-:W-:Y:S02]  /*0770*/  ISETP.GE.U32.AND.EX P0, PT, R16, RZ, PT, P0 ;  /* 0x000000ff1000720c */ /* 0x000fe40003f06100 */
[----:B------:R-:W-:Y:S01]  /*0780*/  IADD3.X R18, RZ, R18, RZ, P1, !PT ;  /* 0x00000012ff127210 */ /* 0x000fe20000ffe4ff */
[----:B--2---:R-:W-:-:S02]  /*0790*/  HADD2.F32 R28, -RZ, R11.H1_H1 ;  /* 0x3000000bff1c7230 */ /* 0x004fc40000004100 */
[----:B------:R-:W-:Y:S02]  /*07a0*/  HADD2.F32 R11, -RZ, R11.H0_H0 ;  /* 0x2000000bff0b7230 */ /* 0x000fe40000004100 */
[----:B------:R-:W-:Y:S02]  /*07b0*/  HADD2.F32 R15, -RZ, R9.H1_H1 ;  /* 0x30000009ff0f7230 */ /* 0x000fe40000004100 */
[----:B------:R-:W-:Y:S01]  /*07c0*/  @!P3 FFMA R23, R28, R30, R23 ;  /* 0x0000001e1c17b223 */ /* 0x000fe20000000017 */
[----:B------:R-:W-:Y:S02]  /*07d0*/  HADD2.F32 R28, -RZ, R10.H1_H1 ;  /* 0x3000000aff1c7230 */ /* 0x000fe40000004100 */
[----:B------:R-:W-:Y:S01]  /*07e0*/  @!P3 FFMA R22, R11, R32, R22 ;  /* 0x000000200b16b223 */ /* 0x000fe20000000016 */
[----:B------:R-:W-:Y:S02]  /*07f0*/  HADD2.F32 R11, -RZ, R10.H0_H0 ;  /* 0x2000000aff0b7230 */ /* 0x000fe40000004100 */
[----:B------:R-:W-:Y:S01]  /*0800*/  @!P3 FFMA R24, R15, R33, R24 ;  /* 0x000000210f18b223 */ /* 0x000fe20000000018 */
[----:B------:R-:W-:-:S02]  /*0810*/  HADD2.F32 R10, -RZ, R9.H0_H0 ;  /* 0x20000009ff0a7230 */ /* 0x000fc40000004100 */
[----:B------:R-:W-:Y:S01]  /*0820*/  @!P3 FFMA R21, R28, R29, R21 ;  /* 0x0000001d1c15b223 */ /* 0x000fe20000000015 */
[----:B------:R-:W-:Y:S02]  /*0830*/  HADD2.F32 R9, -RZ, R8.H1_H1 ;  /* 0x30000008ff097230 */ /* 0x000fe40000004100 */
[----:B------:R-:W-:Y:S01]  /*0840*/  @!P3 FFMA R20, R11, R13, R20 ;  /* 0x0000000d0b14b223 */ /* 0x000fe20000000014 */
[----:B------:R-:W-:Y:S02]  /*0850*/  HADD2.F32 R8, -RZ, R8.H0_H0 ;  /* 0x20000008ff087230 */ /* 0x000fe40000004100 */
[----:B------:R-:W-:Y:S01]  /*0860*/  @!P3 FFMA R25, R10, R12, R25 ;  /* 0x0000000c0a19b223 */ /* 0x000fe20000000019 */
[----:B------:R-:W-:Y:S02]  /*0870*/  @!P3 FFMA R26, R9, R34, R26 ;  /* 0x00000022091ab223 */ /* 0x000fe4000000001a */
[----:B------:R-:W-:Y:S01]  /*0880*/  @!P3 FFMA R27, R8, R35, R27 ;  /* 0x00000023081bb223 */ /* 0x000fe2000000001b */
[----:B------:R-:W-:Y:S06]  /*0890*/  @!P0 BRA `(.L_x_0) ;  /* 0xfffffff800648947 */ /* 0x000fec000383ffff */
[----:B------:R-:W1:Y:S01]  /*08a0*/  LDC.64 R8, c[0x0][0x238] ;  /* 0x00008e00ff087b82 */ /* 0x000e620000000a00 */
[----:B------:R-:W-:Y:S01]  /*08b0*/  ULDC UR8, c[0x0][0x258] ;  /* 0x0000960000087ab9 */ /* 0x000fe20000000800 */
[----:B------:R-:W-:Y:S02]  /*08c0*/  LOP3.LUT R29, R2, 0x18, RZ, 0xfc, !PT ;  /* 0x00000018021d7812 */ /* 0x000fe400078efcff */
[----:B------:R-:W-:Y:S02]  /*08d0*/  CS2R R10, SRZ ;  /* 0x00000000000a7805 */ /* 0x000fe4000001ff00 */
[----:B------:R-:W-:Y:S02]  /*08e0*/  ISETP.GE.AND P1, PT, R7, UR8, PT ;  /* 0x0000000807007c0c */ /* 0x000fe4000bf26270 */
[----:B------:R-:W-:Y:S02]  /*08f0*/  ISETP.GE.AND P0, PT, R29, UR8, PT ;  /* 0x000000081d007c0c */ /* 0x000fe4000bf06270 */
[----:B------:R-:W-:-:S02]  /*0900*/  CS2R R16, SRZ ;  /* 0x0000000000107805 */ /* 0x000fc4000001ff00 */
[----:B------:R-:W-:Y:S02]  /*0910*/  LOP3.LUT R28, R2, 0x28, RZ, 0xfc, !PT ;  /* 0x00000028021c7812 */ /* 0x000fe400078efcff */
[----:B------:R-:W-:Y:S02]  /*0920*/  CS2R R14, SRZ ;  /* 0x00000000000e7805 */ /* 0x000fe4000001ff00 */
[----:B------:R-:W-:Y:S01]  /*0930*/  ISETP.GE.AND P2, PT, R28, UR8, PT ;  /* 0x000000081c007c0c */ /* 0x000fe2000bf46270 */
[----:B-1----:R-:W-:-:S05]  /*0940*/  IMAD.WIDE R34, R2, 0x8, R8 ;  /* 0x0000000802227825 */ /* 0x002fca00078e0208 */
[----:B------:R-:W2:Y:S01]  /*0950*/  @!P1 LDG.E.EL.64 R10, desc[UR6][R34.64+0x180] ;  /* 0x00018006220a9981 */ /* 0x000ea2000c2e1b00 */
[----:B------:R-:W-:-:S03]  /*0960*/  ISETP.GE.AND P1, PT, R6, UR8, PT ;  /* 0x0000000806007c0c */ /* 0x000fc6000bf26270 */
[----:B------:R-:W3:Y:S01]  /*0970*/  @!P0 LDG.E.EL.64 R16, desc[UR6][R34.64+0xc0] ;  /* 0x0000c00622108981 */ /* 0x000ee2000c2e1b00 */
[----:B------:R-:W-:Y:S02]  /*0980*/  CS2R R12, SRZ ;  /* 0x00000000000c7805 */ /* 0x000fe4000001ff00 */
[----:B------:R-:W-:Y:S02]  /*0990*/  ISETP.GE.AND P0, PT, R5, UR8, PT ;  /* 0x0000000805007c0c */ /* 0x000fe4000bf06270 */
[----:B------:R-:W-:Y:S02]  /*09a0*/  CS2R R18, SRZ ;  /* 0x0000000000127805 */ /* 0x000fe4000001ff00 */
[----:B------:R-:W-:Y:S01]  /*09b0*/  LOP3.LUT R30, R2, 0x8, RZ, 0xfc, !PT ;  /* 0x00000008021e7812 */ /* 0x000fe200078efcff */
[----:B------:R-:W4:Y:S04]  /*09c0*/  @!P2 LDG.E.EL.64 R12, desc[UR6][R34.64+0x140] ;  /* 0x00014006220ca981 */ /* 0x000f28000c2e1b00 */
[----:B------:R-:W4:Y:S01]  /*09d0*/  @!P1 LDG.E.EL.64 R14, desc[UR6][R34.64+0x100] ;  /* 0x00010006220e9981 */ /* 0x000f22000c2e1b00 */
[----:B------:R-:W-:Y:S01]  /*09e0*/  FADD R26, R27, R26 ;  /* 0x0000001a1b1a7221 */ /* 0x000fe20000000000 */
[----:B------:R-:W-:-:S02]  /*09f0*/  ISETP.GE.AND P1, PT, R30, UR8, PT ;  /* 0x000000081e007c0c */ /* 0x000fc4000bf26270 */
[----:B------:R-:W4:Y:S01]  /*0a00*/  @!P0 LDG.E.EL.64 R18, desc[UR6][R34.64+0x80] ;  /* 0x0000800622128981 */ /* 0x000f22000c2e1b00 */
[----:B------:R-:W-:Y:S01]  /*0a10*/  FADD R25, R25, R26 ;  /* 0x0000001a19197221 */ /* 0x000fe20000000000 */
[----:B------:R-:W-:-:S03]  /*0a20*/  ISETP.GE.AND P0, PT, R2, UR8, PT ;  /* 0x0000000802007c0c */ /* 0x000fc6000bf06270 */
[----:B------:R-:W-:Y:S01]  /*0a30*/  FADD R27, R24, R25 ;  /* 0x00000019181b7221 */ /* 0x000fe20000000000 */
[----:B------:R-:W-:-:S03]  /*0a40*/  CS2R R24, SRZ ;  /* 0x0000000000187805 */ /* 0x000fc6000001ff00 */
[----:B------:R-:W-:-:S03]  /*0a50*/  FADD R20, R20, R27 ;  /* 0x0000001b14147221 */ /* 0x000fc60000000000 */
[----:B------:R-:W4:Y:S01]  /*0a60*/  @!P1 LDG.E.EL.64 R24, desc[UR6][R34.64+0x40] ;  /* 0x0000400622189981 */ /* 0x000f22000c2e1b00 */
[----:B------:R-:W-:-:S06]  /*0a70*/  CS2R R26, SRZ ;  /* 0x00000000001a7805 */ /* 0x000fcc000001ff00 */
[----:B------:R-:W4:Y:S01]  /*0a80*/  @!P0 LDG.E.EL.64 R26, desc[UR6][R34.64] ;  /* 0x00000006221a8981 */ /* 0x000f22000c2e1b00 */
[----:B------:R-:W-:-:S04]  /*0a90*/  FADD R21, R21, R20 ;  /* 0x0000001415157221 */ /* 0x000fc80000000000 */
[----:B------:R-:W-:-:S04]  /*0aa0*/  FADD R22, R22, R21 ;  /* 0x0000001516167221 */ /* 0x000fc80000000000 */
[----:B------:R-:W-:Y:S02]  /*0ab0*/  FADD R33, R23, R22 ;  /* 0x0000001617217221 */ /* 0x000fe40000000000 */
[----:B------:R-:W1:Y:S01]  /*0ac0*/  LDC.64 R22, c[0x0][0x248] ;  /* 0x00009200ff167b82 */ /* 0x000e620000000a00 */
[----:B------:R-:W-:-:S04]  /*0ad0*/  LOP3.LUT R32, R2, 0x38, RZ, 0xfc, !PT ;  /* 0x0000003802207812 */ /* 0x000fc800078efcff */
[----:B------:R-:W-:Y:S01]  /*0ae0*/  ISETP.GE.AND P0, PT, R32, UR8, PT ;  /* 0x0000000820007c0c */ /* 0x000fe2000bf06270 */
[----:B------:R-:W-:Y:S01]  /*0af0*/  IMAD.MOV.U32 R37, RZ, RZ, RZ ;  /* 0x000000ffff257224 */ /* 0x000fe200078e00ff */
[----:B------:R-:W-:Y:S02]  /*0b00*/  CS2R R20, SRZ ;  /* 0x0000000000147805 */ /* 0x000fe4000001ff00 */
[----:B------:R-:W-:-:S09]  /*0b10*/  ISETP.GE.AND P4, PT, R4, UR8, PT ;  /* 0x0000000804007c0c */ /* 0x000fd2000bf86270 */
[----:B------:R5:W4:Y:S01]  /*0b20*/  @!P0 LDG.E.EL.64 R20, desc[UR6][R34.64+0x1c0] ;  /* 0x0001c00622148981 */ /* 0x000b22000c2e1b00 */
[----:B01----:R-:W-:-:S05]  /*0b30*/  IMAD.WIDE R22, R3, 0x4, R22 ;  /* 0x0000000403167825 */ /* 0x003fca00078e0216 */
[----:B------:R0:W4:Y:S01]  /*0b40*/  @!P3 LDG.E.EL R37, desc[UR6][R22.64] ;  /* 0x000000061625b981 */ /* 0x000122000c2e1900 */
[----:B-----5:R-:W-:Y:S01]  /*0b50*/  LOP3.LUT R34, R4, 0x20, RZ, 0xfc, !PT ;  /* 0x0000002004227812 */ /* 0x020fe200078efcff */
[----:B0-----:R-:W-:-:S04]  /*0b60*/  IMAD.WIDE R22, R3, 0x8, R8 ;  /* 0x0000000803167825 */ /* 0x001fc800078e0208 */
[----:B------:R-:W-:Y:S01]  /*0b70*/  IMAD.WIDE R8, R4, 0x8, R8 ;  /* 0x0000000804087825 */ /* 0x000fe200078e0208 */
[----:B------:R-:W-:Y:S02]  /*0b80*/  ISETP.GE.AND P5, PT, R34, UR8, PT ;  /* 0x0000000822007c0c */ /* 0x000fe4000bfa6270 */
[----:B------:R-:W-:-:S06]  /*0b90*/  CS2R R40, SRZ ;  /* 0x0000000000287805 */ /* 0x000fcc000001ff00 */
[----:B------:R-:W5:Y:S01]  /*0ba0*/  @!P3 LDG.E.EL.64 R40, desc[UR6][R22.64] ;  /* 0x000000061628b981 */ /* 0x000f62000c2e1b00 */
[----:B--2---:R-:W-:Y:S02]  /*0bb0*/  ISETP.GE.AND P0, PT, R11, RZ, PT ;  /* 0x000000ff0b00720c */ /* 0x004fe40003f06270 */
[----:B------:R-:W-:Y:S02]  /*0bc0*/  IADD3 R3, R10, 0x1f500, RZ ;  /* 0x0001f5000a037810 */ /* 0x000fe40007ffe0ff */
[----:B------:R-:W-:Y:S02]  /*0bd0*/  IADD3 RZ, P1, R10, 0x1f500, RZ ;  /* 0x0001f5000aff7810 */ /* 0x000fe40007f3e0ff */
[----:B------:R-:W-:Y:S02]  /*0be0*/  SEL R4, R3, R10, !P0 ;  /* 0x0000000a03047207 */ /* 0x000fe40004000000 */
[----:B------:R-:W-:Y:S02]  /*0bf0*/  IADD3.X R3, RZ, R11, RZ, P1, !PT ;  /* 0x0000000bff037210 */ /* 0x000fe40000ffe4ff */
[----:B---3--:R-:W-:-:S02]  /*0c00*/  IADD3 RZ, P2, R16, 0x1f500, RZ ;  /* 0x0001f50010ff7810 */ /* 0x008fc40007f5e0ff */
[----:B------:R-:W-:Y:S02]  /*0c10*/  SEL R3, R3, R11, !P0 ;  /* 0x0000000b03037207 */ /* 0x000fe40004000000 */
[----:B------:R-:W-:Y:S01]  /*0c20*/  ISETP.GE.AND P1, PT, R17, RZ, PT ;  /* 0x000000ff1100720c */ /* 0x000fe20003f26270 */
[----:B------:R-:W-:Y:S01]  /*0c30*/  IMAD.X R11, RZ, RZ, R17, P2 ;  /* 0x000000ffff0b7224 */ /* 0x000fe200010e0611 */
[----:B------:R-:W-:Y:S02]  /*0c40*/  IADD3 R35, R16, 0x1f500, RZ ;  /* 0x0001f50010237810 */ /* 0x000fe40007ffe0ff */
[----:B----4-:R-:W-:Y:S02]  /*0c50*/  IADD3 RZ, P2, R14, 0x1f500, RZ ;  /* 0x0001f5000eff7810 */ /* 0x010fe40007f5e0ff */
[----:B------:R-:W-:Y:S02]  /*0c60*/  ISETP.GT.U32.AND P0, PT, R4, 0x1f4ff, PT ;  /* 0x0001f4ff0400780c */ /* 0x000fe40003f04070 */
[----:B------:R-:W-:-:S02]  /*0c70*/  SEL R4, R35, R16, !P1 ;  /* 0x0000001023047207 */ /* 0x000fc40004800000 */
[----:B------:R-:W-:Y:S02]  /*0c80*/  SEL R16, R11, R17, !P1 ;  /* 0x000000110b107207 */ /* 0x000fe40004800000 */
[----:B------:R-:W-:Y:S02]  /*0c90*/  ISETP.GE.AND P1, PT, R15, RZ, PT ;  /* 0x000000ff0f00720c */ /* 0x000fe40003f26270 */
[----:B------:R-:W-:Y:S02]  /*0ca0*/  IADD3 R17, R14, 0x1f500, RZ ;  /* 0x0001f5000e117810 */ /* 0x000fe40007ffe0ff */
[----:B------:R-:W-:Y:S02]  /*0cb0*/  IADD3.X R11, RZ, R15, RZ, P2, !PT ;  /* 0x0000000fff0b7210 */ /* 0x000fe400017fe4ff */
[----:B------:R-:W-:Y:S02]  /*0cc0*/  IADD3 RZ, P2, R12, 0x1f500, RZ ;  /* 0x0001f5000cff7810 */ /* 0x000fe40007f5e0ff */
[----:B------:R-:W-:-:S02]  /*0cd0*/  SEL R14, R17, R14, !P1 ;  /* 0x0000000e110e7207 */ /* 0x000fc40004800000 */
[----:B------:R-:W-:Y:S02]  /*0ce0*/  SEL R15, R11, R15, !P1 ;  /* 0x0000000f0b0f7207 */ /* 0x000fe40004800000 */
[----:B------:R-:W-:Y:S02]  /*0cf0*/  ISETP.GE.AND P1, PT, R13, RZ, PT ;  /* 0x000000ff0d00720c */ /* 0x000fe40003f26270 */
[----:B------:R-:W-:Y:S02]  /*0d00*/  IADD3.X R11, RZ, R13, RZ, P2, !PT ;  /* 0x0000000dff0b7210 */ /* 0x000fe400017fe4ff */
[----:B------:R-:W-:Y:S02]  /*0d10*/  IADD3 R17, R12, 0x1f500, RZ ;  /* 0x0001f5000c117810 */ /* 0x000fe40007ffe0ff */
[----:B------:R-:W-:Y:S02]  /*0d20*/  SEL R13, R11, R13, !P1 ;  /* 0x0000000d0b0d7207 */ /* 0x000fe40004800000 */
[----:B------:R-:W-:-:S02]  /*0d30*/  IADD3 R11, P2, R18, 0x1f500, RZ ;  /* 0x0001f500120b7810 */ /* 0x000fc40007f5e0ff */
[----:B------:R-:W-:Y:S02]  /*0d40*/  SEL R12, R17, R12, !P1 ;  /* 0x0000000c110c7207 */ /* 0x000fe40004800000 */
[----:B------:R-:W-:Y:S01]  /*0d50*/  ISETP.GE.AND P1, PT, R19, RZ, PT ;  /* 0x000000ff1300720c */ /* 0x000fe20003f26270 */
[----:B------:R-:W-:-:S05]  /*0d60*/  IMAD.X R17, RZ, RZ, R19, P2 ;  /* 0x000000ffff117224 */ /* 0x000fca00010e0613 */
[----:B------:R-:W-:Y:S02]  /*0d70*/  SEL R19, R17, R19, !P1 ;  /* 0x0000001311137207 */ /* 0x000fe40004800000 */
[----:B------:R-:W-:Y:S02]  /*0d80*/  IADD3 R17, P2, R24, 0x1f500, RZ ;  /* 0x0001f50018117810 */ /* 0x000fe40007f5e0ff */
[----:B------:R-:W-:Y:S02]  /*0d90*/  SEL R18, R11, R18, !P1 ;  /* 0x000000120b127207 */ /* 0x000fe40004800000 */
[----:B------:R-:W-:Y:S02]  /*0da0*/  ISETP.GE.AND P1, PT, R25, RZ, PT ;  /* 0x000000ff1900720c */ /* 0x000fe40003f26270 */
[----:B------:R-:W-:Y:S02]  /*0db0*/  IADD3.X R11, RZ, R25, RZ, P2, !PT ;  /* 0x00000019ff0b7210 */ /* 0x000fe400017fe4ff */
[----:B------:R-:W-:-:S02]  /*0dc0*/  SEL R17, R17, R24, !P1 ;  /* 0x0000001811117207 */ /* 0x000fc40004800000 */
[----:B------:R-:W-:Y:S02]  /*0dd0*/  SEL R25, R11, R25, !P1 ;  /* 0x000000190b197207 */ /* 0x000fe40004800000 */
[----:B------:R-:W-:Y:S02]  /*0de0*/  IADD3 R11, P2, R26, 0x1f500, RZ ;  /* 0x0001f5001a0b7810 */ /* 0x000fe40007f5e0ff */
[----:B------:R-:W-:-:S04]  /*0df0*/  ISETP.GE.AND P1, PT, R27, RZ, PT ;  /* 0x000000ff1b00720c */ /* 0x000fc80003f26270 */
[----:B------:R-:W-:Y:S02]  /*0e00*/  SEL R24, R11, R26, !P1 ;  /* 0x0000001a0b187207 */ /* 0x000fe40004800000 */
[----:B------:R-:W-:Y:S02]  /*0e10*/  CS2R R10, SRZ ;  /* 0x00000000000a7805 */ /* 0x000fe4000001ff00 */
[----:B------:R-:W-:-:S04]  /*0e20*/  IADD3.X R35, RZ, R27, RZ, P2, !PT ;  /* 0x0000001bff237210 */ /* 0x000fc800017fe4ff */
[----:B------:R-:W2:Y:S01]  /*0e30*/  @!P4 LDG.E.EL.64 R10, desc[UR6][R8.64] ;  /* 0x00000006080ac981 */ /* 0x000ea2000c2e1b00 */
[----:B------:R-:W-:Y:S02]  /*0e40*/  SEL R26, R35, R27, !P1 ;  /* 0x0000001b231a7207 */ /* 0x000fe40004800000 */
[----:B------:R-:W-:-:S06]  /*0e50*/  CS2R R34, SRZ ;  /* 0x0000000000227805 */ /* 0x000fcc000001ff00 */
[----:B------:R0:W3:Y:S01]  /*0e60*/  @!P5 LDG.E.EL.64 R34, desc[UR6][R8.64+0x100] ;  /* 0x000100060822d981 */ /* 0x0000e2000c2e1b00 */
[----:B------:R-:W-:-:S03]  /*0e70*/  ISETP.GT.U32.AND P2, PT, R4, 0x1f4ff, PT ;  /* 0x0001f4ff0400780c */ /* 0x000fc60003f44070 */
[----:B------:R-:W1:Y:S01]  /*0e80*/  SHFL.BFLY PT, R4, R33, 0x4, 0x1f ;  /* 0x0c801f0021047f89 */ /* 0x000e6200000e0000 */
[----:B------:R-:W-:Y:S02]  /*0e90*/  ISETP.GT.U32.AND P6, PT, R18, 0x1f4ff, PT ;  /* 0x0001f4ff1200780c */ /* 0x000fe40003fc4070 */
[----:B------:R-:W-:Y:S02]  /*0ea0*/  ISETP.GT.U32.AND P1, PT, R14, 0x1f4ff, PT ;  /* 0x0001f4ff0e00780c */ /* 0x000fe40003f24070 */
[----:B------:R-:W-:-:S04]  /*0eb0*/  ISETP.GT.U32.AND.EX P6, PT, R19, RZ, PT, P6 ;  /* 0x000000ff1300720c */ /* 0x000fc80003fc4160 */
[----:B------:R-:W-:Y:S02]  /*0ec0*/  ISETP.LT.AND P6, PT, R5, UR8, P6 ;  /* 0x0000000805007c0c */ /* 0x000fe4000b7c1270 */
[----:B------:R-:W-:Y:S02]  /*0ed0*/  ISETP.GT.U32.AND.EX P2, PT, R16, RZ, PT, P2 ;  /* 0x000000ff1000720c */ /* 0x000fe40003f44120 */
[----:B------:R-:W-:Y:S01]  /*0ee0*/  ISETP.GT.U32.AND.EX P1, PT, R15, RZ, PT, P1 ;  /* 0x000000ff0f00720c */ /* 0x000fe20003f24110 */
[----:B-1----:R-:W-:-:S05]  /*0ef0*/  FADD R14, R33, R4 ;  /* 0x00000004210e7221 */ /* 0x002fca0000000000 */
[----:B------:R-:W1:Y:S01]  /*0f00*/  SHFL.BFLY PT, R5, R14, 0x2, 0x1f ;  /* 0x0c401f000e057f89 */ /* 0x000e6200000e0000 */
[----:B------:R-:W-:Y:S01]  /*0f10*/  ISETP.LT.AND P2, PT, R29, UR8, P2 ;  /* 0x000000081d007c0c */ /* 0x000fe20009741270 */
[----:B------:R-:W4:Y:S01]  /*0f20*/  S2R R4, SR_TID.X ;  /* 0x0000000000047919 */ /* 0x000f220000002100 */
[----:B------:R-:W-:-:S04]  /*0f30*/  ISETP.LT.AND P1, PT, R6, UR8, P1 ;  /* 0x0000000806007c0c */ /* 0x000fc80008f21270 */
[----:B------:R-:W-:Y:S02]  /*0f40*/  PLOP3.LUT P1, PT, P1, P6, P2, 0xfe, 0x0 ;  /* 0x000000000000781c */ /* 0x000fe40000f2df26 */
[----:B------:R-:W-:Y:S02]  /*0f50*/  ISETP.GT.U32.AND P6, PT, R24, 0x1f4ff, PT ;  /* 0x0001f4ff1800780c */ /* 0x000fe40003fc4070 */
[----:B------:R-:W-:Y:S02]  /*0f60*/  ISETP.GT.U32.AND P2, PT, R17, 0x1f4ff, PT ;  /* 0x0001f4ff1100780c */ /* 0x000fe40003f44070 */
[----:B------:R-:W-:Y:S02]  /*0f70*/  ISETP.GT.U32.AND.EX P6, PT, R26, RZ, PT, P6 ;  /* 0x000000ff1a00720c */ /* 0x000fe40003fc4160 */
[----:B------:R-:W-:Y:S01]  /*0f80*/  ISETP.GT.U32.AND.EX P2, PT, R25, RZ, PT, P2 ;  /* 0x000000ff1900720c */ /* 0x000fe20003f44120 */
[----:B------:R-:W4:Y:S01]  /*0f90*/  S2UR UR5, SR_CgaCtaId ;  /* 0x00000000000579c3 */ /* 0x000f220000008800 */
[----:B------:R-:W-:-:S02]  /*0fa0*/  ISETP.LT.AND P6, PT, R2, UR8, P6 ;  /* 0x0000000802007c0c */ /* 0x000fc4000b7c1270 */
[----:B------:R-:W-:Y:S01]  /*0fb0*/  ISETP.LT.AND P2, PT, R30, UR8, P2 ;  /* 0x000000081e007c0c */ /* 0x000fe20009741270 */
[----:B-1----:R-:W-:-:S03]  /*0fc0*/  FADD R5, R14, R5 ;  /* 0x000000050e057221 */ /* 0x002fc60000000000 */
[----:B------:R-:W-:Y:S02]  /*0fd0*/  PLOP3.LUT P2, PT, P6, P2, PT, 0xa8, 0x0 ;  /* 0x000000000000781c */ /* 0x000fe40003745570 */
[----:B------:R-:W-:Y:S01]  /*0fe0*/  IADD3 RZ, P6, R20, 0x1f500, RZ ;  /* 0x0001f50014ff7810 */ /* 0x000fe20007fde0ff */
[----:B------:R-:W1:Y:S01]  /*0ff0*/  SHFL.BFLY PT, R2, R5, 0x1, 0x1f ;  /* 0x0c201f0005027f89 */ /* 0x000e6200000e0000 */
[----:B------:R-:W-:Y:S02]  /*1000*/  IADD3 R15, R20, 0x1f500, RZ ;  /* 0x0001f500140f7810 */ /* 0x000fe40007ffe0ff */
[----:B0-----:R-:W-:Y:S02]  /*1010*/  IADD3.X R9, RZ, R21, RZ, P6, !PT ;  /* 0x00000015ff097210 */ /* 0x001fe400037fe4ff */
[----:B------:R-:W-:Y:S01]  /*1020*/  ISETP.GE.AND P6, PT, R21, RZ, PT ;  /* 0x000000ff1500720c */ /* 0x000fe20003fc6270 */
[----:B----4-:R-:W-:-:S03]  /*1030*/  IMAD.SHL.U32 R36, R4, 0x8, RZ ;  /* 0x0000000804247824 */ /* 0x010fc600078e00ff */
[----:B------:R-:W-:Y:S02]  /*1040*/  SEL R8, R15, R20, !P6 ;  /* 0x000000140f087207 */ /* 0x000fe40007000000 */
[----:B------:R-:W-:Y:S02]  /*1050*/  SEL R20, R9, R21, !P6 ;  /* 0x0000001509147207 */ /* 0x000fe40007000000 */
[----:B------:R-:W-:Y:S01]  /*1060*/  ISETP.GT.U32.AND P6, PT, R12, 0x1f4ff, PT ;  /* 0x0001f4ff0c00780c */ /* 0x000fe20003fc4070 */
[----:B------:R-:W-:Y:S01]  /*1070*/  UMOV UR4, 0x400 ;  /* 0x0000040000047882 */ /* 0x000fe20000000000 */
[----:B------:R-:W-:Y:S02]  /*1080*/  ISETP.GT.U32.AND.EX P0, PT, R3, RZ, PT, P0 ;  /* 0x000000ff0300720c */ /* 0x000fe40003f04100 */
[----:B------:R-:W-:Y:S02]  /*1090*/  ISETP.GT.U32.AND.EX P6, PT, R13, RZ, PT, P6 ;  /* 0x000000ff0d00720c */ /* 0x000fe40003fc4160 */
[----:B------:R-:W-:Y:S01]  /*10a0*/  SHF.R.U32.HI R6, RZ, 0x2, R36 ;  /* 0x00000002ff067819 */ /* 0x000fe20000011624 */
[----:B------:R-:W-:Y:S01]  /*10b0*/  UPRMT UR4, UR5, 0x654, UR4 ;  /* 0x0000065405047896 */ /* 0x000fe20008000004 */
[----:B------:R-:W-:-:S02]  /*10c0*/  ISETP.LT.AND P6, PT, R28, UR8, P6 ;  /* 0x000000081c007c0c */ /* 0x000fc4000b7c1270 */
[----:B------:R-:W-:Y:S02]  /*10d0*/  ISETP.LT.AND P0, PT, R7, UR8, P0 ;  /* 0x0000000807007c0c */ /* 0x000fe40008701270 */
[----:B------:R-:W-:Y:S02]  /*10e0*/  LOP3.LUT R6, R6, 0x3f0, RZ, 0xc0, !PT ;  /* 0x000003f006067812 */ /* 0x000fe400078ec0ff */
[----:B------:R-:W-:Y:S02]  /*10f0*/  SHF.L.U32 R29, R4, 0x2, RZ ;  /* 0x00000002041d7819 */ /* 0x000fe400000006ff */
[----:B------:R-:W-:Y:S02]  /*1100*/  PLOP3.LUT P1, PT, P0, P1, P6, 0xfe, 0x0 ;  /* 0x000000000000781c */ /* 0x000fe40000723f66 */
[----:B------:R-:W-:Y:S02]  /*1110*/  IADD3 R3, R6, UR4, RZ ;  /* 0x0000000406037c10 */ /* 0x000fe4000fffe0ff */
[----:B------:R-:W-:-:S02]  /*1120*/  ISETP.GT.U32.AND P0, PT, R8, 0x1f4ff, PT ;  /* 0x0001f4ff0800780c */ /* 0x000fc40003f04070 */
[----:B------:R-:W-:Y:S02]  /*1130*/  LOP3.LUT R36, R36, 0xff8, RZ, 0xc0, !PT ;  /* 0x00000ff824247812 */ /* 0x000fe400078ec0ff */
[----:B------:R-:W-:Y:S01]  /*1140*/  LOP3.LUT R6, R29, 0x7fc, RZ, 0xc0, !PT ;  /* 0x000007fc1d067812 */ /* 0x000fe200078ec0ff */
[----:B-1----:R-:W-:Y:S01]  /*1150*/  FADD R12, R5, R2 ;  /* 0x00000002050c7221 */ /* 0x002fe20000000000 */
[----:B------:R-:W-:Y:S02]  /*1160*/  LEA R36, R36, R3, 0x2 ;  /* 0x0000000324247211 */ /* 0x000fe400078e10ff */
[----:B------:R-:W-:-:S04]  /*1170*/  LOP3.LUT R5, R6, 0x800, RZ, 0xfc, !PT ;  /* 0x0000080006057812 */ /* 0x000fc800078efcff */
[----:B------:R-:W-:Y:S02]  /*1180*/  SHF.R.U32.HI R5, RZ, 0x2, R5 ;  /* 0x00000002ff057819 */ /* 0x000fe40000011605 */
[----:B------:R-:W-:-:S04]  /*1190*/  ISETP.GT.U32.AND.EX P0, PT, R20, RZ, PT, P0 ;  /* 0x000000ff1400720c */ /* 0x000fc80003f04100 */
[----:B------:R-:W-:Y:S02]  /*11a0*/  ISETP.LT.AND P0, PT, R32, UR8, P0 ;  /* 0x0000000820007c0c */ /* 0x000fe40008701270 */
[----:B------:R-:W-:Y:S02]  /*11b0*/  CS2R R32, SRZ ;  /* 0x0000000000207805 */ /* 0x000fe4000001ff00 */
[----:B------:R-:W-:Y:S02]  /*11c0*/  PLOP3.LUT P0, PT, P2, P1, P0, 0xfe, 0x0 ;  /* 0x000000000000781c */ /* 0x000fe40001703f06 */
[C---:B--2---:R-:W-:Y:S02]  /*11d0*/  SHF.L.U32 R7, R10.reuse, 0xc, RZ ;  /* 0x0000000c0a077819 */ /* 0x044fe400000006ff */
[----:B------:R-:W-:Y:S02]  /*11e0*/  SHF.L.U64.HI R8, R10, 0xc, R11 ;  /* 0x0000000c0a087819 */ /* 0x000fe4000001020b */
[----:B------:R-:W-:-:S05]  /*11f0*/  IADD3 R28, P6, R7, 0x1f500000, RZ ;  /* 0x1f500000071c7810 */ /* 0x000fca0007fde0ff */
[----:B------:R-:W-:Y:S01]  /*1200*/  IMAD.X R3, RZ, RZ, R8, P6 ;  /* 0x000000ffff037224 */ /* 0x000fe200030e0608 */
[----:B------:R-:W-:Y:S02]  /*1210*/  ISETP.GE.AND P6, PT, R11, RZ, PT ;  /* 0x000000ff0b00720c */ /* 0x000fe40003fc6270 */
[----:B---3--:R-:W-:Y:S02]  /*1220*/  SHF.L.U32 R11, R34, 0xc, RZ ;  /* 0x0000000c220b7819 */ /* 0x008fe400000006ff */
[----:B------:R-:W-:Y:S02]  /*1230*/  SEL R2, R3, R8, !P6 ;  /* 0x0000000803027207 */ /* 0x000fe40007000000 */
[----:B------:R-:W-:Y:S02]  /*1240*/  SEL R28, R28, R7, !P6 ;  /* 0x000000071c1c7207 */ /* 0x000fe40007000000 */
[----:B------:R-:W-:Y:S01]  /*1250*/  LOP3.LUT R3, R4, 0x1f0, RZ, 0xc0, !PT ;  /* 0x000001f004037812 */ /* 0x000fe200078ec0ff */
[----:B------:R-:W-:Y:S01]  /*1260*/  FMUL R4, R37, R37 ;  /* 0x0000002525047220 */ /* 0x000fe20000400000 */
[----:B------:R-:W-:-:S02]  /*1270*/  SHF.L.U64.HI R10, R34, 0xc, R35 ;  /* 0x0000000c220a7819 */ /* 0x000fc40000010223 */
[----:B------:R-:W-:Y:S02]  /*1280*/  IADD3 R8, P6, R11, 0x1f500000, RZ ;  /* 0x1f5000000b087810 */ /* 0x000fe40007fde0ff */
[----:B------:R-:W-:Y:S02]  /*1290*/  LOP3.LUT R7, R5, 0x3f0, RZ, 0xc0, !PT ;  /* 0x000003f005077812 */ /* 0x000fe400078ec0ff */
[----:B------:R-:W-:Y:S01]  /*12a0*/  IADD3 R5, R3, UR4, RZ ;  /* 0x0000000403057c10 */ /* 0x000fe2000fffe0ff */
[----:B------:R-:W-:Y:S01]  /*12b0*/  FMUL R4, R4, R37 ;  /* 0x0000002504047220 */ /* 0x000fe20000400000 */
[----:B------:R-:W-:Y:S01]  /*12c0*/  IADD3.X R9, RZ, R10, RZ, P6, !PT ;  /* 0x0000000aff097210 */ /* 0x000fe200037fe4ff */
[----:B------:R-:W-:Y:S01]  /*12d0*/  FMUL R3, R12, -0.5 ;  /* 0xbf0000000c037820 */ /* 0x000fe20000400000 */
[----:B------:R-:W-:Y:S01]  /*12e0*/  IADD3 R7, R7, UR4, RZ ;  /* 0x0000000407077c10 */ /* 0x000fe2000fffe0ff */
[----:B------:R-:W-:Y:S01]  /*12f0*/  ULDC.64 UR4, c[0x0][0x250] ;  /* 0x0000940000047ab9 */ /* 0x000fe20000000a00 */
[----:B------:R-:W-:Y:S01]  /*1300*/  ISETP.GE.AND P6, PT, R35, RZ, PT ;  /* 0x000000ff2300720c */ /* 0x000fe20003fc6270 */
[C---:B------:R-:W-:Y:S01]  /*1310*/  IMAD R35, R6.reuse, 0x4, R5 ;  /* 0x0000000406237824 */ /* 0x040fe200078e0205 */
[----:B------:R-:W-:Y:S01]  /*1320*/  LEA R34, R6, R7, 0x2 ;  /* 0x0000000706227211 */ /* 0x000fe200078e10ff */
[----:B------:R-:W-:Y:S01]  /*1330*/  FMUL R4, R3, R4 ;  /* 0x0000000403047220 */ /* 0x000fe20000400000 */
[----:B------:R-:W-:-:S02]  /*1340*/  SEL R6, R8, R11, !P6 ;  /* 0x0000000b08067207 */ /* 0x000fc40007000000 */
[----:B------:R-:W-:Y:S01]  /*1350*/  LOP3.LUT R28, R28, 0x3c, R29, 0xf8, !PT ;  /* 0x0000003c1c1c7812 */ /* 0x000fe200078ef81d */
[----:B------:R-:W-:Y:S01]  /*1360*/  FMUL R30, R4, 0.000244140625 ;  /* 0x39800000041e7820 */ /* 0x000fe20000400000 */
[----:B------:R-:W-:Y:S02]  /*1370*/  SEL R3, R9, R10, !P6 ;  /* 0x0000000a09037207 */ /* 0x000fe40007000000 */
[----:B------:R-:W-:-:S07]  /*1380*/  LOP3.LUT R29, R6, 0x3c, R29, 0xf8, !PT ;  /* 0x0000003c061d7812 */ /* 0x000fce00078ef81d */
.L_x_6:
[----:B01----:R-:W-:Y:S05]  /*1390*/  @P0 BRA `(.L_x_1) ;  /* 0x0000000800bc0947 */ /* 0x003fea0003800000 */
[----:B------:R-:W0:Y:S01]  /*13a0*/  LDC.64 R14, c[0x0][0x210] ;  /* 0x00008400ff0e7b82 */ /* 0x000e220000000a00 */
[----:B------:R-:W-:Y:S02]  /*13b0*/  LOP3.LUT R24, R38, R33, RZ, 0xfc, !PT ;  /* 0x0000002126187212 */ /* 0x000fe400078efcff */
[----:B------:R-:W-:Y:S02]  /*13c0*/  CS2R R4, SRZ ;  /* 0x0000000000047805 */ /* 0x000fe4000001ff00 */
[----:B------:R-:W-:Y:S02]  /*13d0*/  CS2R R6, SRZ ;  /* 0x0000000000067805 */ /* 0x000fe4000001ff00 */
[----:B------:R-:W-:Y:S02]  /*13e0*/  CS2R R8, SRZ ;  /* 0x0000000000087805 */ /* 0x000fe4000001ff00 */
[----:B------:R-:W-:Y:S01]  /*13f0*/  CS2R R10, SRZ ;  /* 0x00000000000a7805 */ /* 0x000fe2000001ff00 */
[----:B------:R-:W1:Y:S08]  /*1400*/  LDC.64 R12, c[0x0][0x218] ;  /* 0x00008600ff0c7b82 */ /* 0x000e700000000a00 */
[----:B------:R-:W2:Y:S01]  /*1410*/  LDC.64 R16, c[0x0][0x220] ;  /* 0x00008800ff107b82 */ /* 0x000ea20000000a00 */
[----:B0-----:R-:W-:-:S05]  /*1420*/  IMAD.WIDE R14, R24, 0x2, R14 ;  /* 0x00000002180e7825 */ /* 0x001fca00078e020e */
[----:B------:R0:W3:Y:S01]  /*1430*/  @!P3 LDG.E.EF.128 R4, desc[UR6][R14.64] ;  /* 0x000000060e04b981 */ /* 0x0000e2000c0e1d00 */
[----:B-1----:R-:W-:-:S05]  /*1440*/  IMAD.WIDE R12, R24, 0x2, R12 ;  /* 0x00000002180c7825 */ /* 0x002fca00078e020c */
[----:B------:R1:W4:Y:S01]  /*1450*/  @!P3 LDG.E.EF.128 R8, desc[UR6][R12.64] ;  /* 0x000000060c08b981 */ /* 0x000322000c0e1d00 */
[----:B0-----:R-:W-:Y:S01]  /*1460*/  CS2R R14, SRZ ;  /* 0x00000000000e7805 */ /* 0x001fe2000001ff00 */
[----:B--2---:R-:W-:Y:S01]  /*1470*/  IMAD.WIDE R16, R24, 0x2, R16 ;  /* 0x0000000218107825 */ /* 0x004fe200078e0210 */
[----:B-1----:R-:W-:-:S06]  /*1480*/  CS2R R12, SRZ ;  /* 0x00000000000c7805 */ /* 0x002fcc000001ff00 */
[----:B------:R0:W2:Y:S02]  /*1490*/  @!P3 LDG.E.EF.128 R12, desc[UR6][R16.64] ;  /* 0x00000006100cb981 */ /* 0x0000a4000c0e1d00 */
[----:B0-----:R-:W-:Y:S02]  /*14a0*/  MOV R16, R31 ;  /* 0x0000001f00107202 */ /* 0x001fe40000000f00 */
[----:B------:R-:W-:Y:S01]  /*14b0*/  MOV R17, R0 ;  /* 0x0000000000117202 */ /* 0x000fe20000000f00 */
[----:B---3--:R-:W-:Y:S02]  /*14c0*/  HADD2.F32 R18, -RZ, R7.H1_H1 ;  /* 0x30000007ff127230 */ /* 0x008fe40000004100 */
[----:B----4-:R-:W-:-:S05]  /*14d0*/  HADD2.F32 R19, -RZ, R11.H1_H1 ;  /* 0x3000000bff137230 */ /* 0x010fca0000004100 */
[----:B------:R-:W-:Y:S02]  /*14e0*/  FADD R20, R18, R19 ;  /* 0x0000001312147221 */ /* 0x000fe40000000000 */
[----:B------:R-:W3:Y:S01]  /*14f0*/  LDG.E.EL.128 R16, desc[UR6][R16.64] ;  /* 0x0000000610107981 */ /* 0x000ee2000c2e1d00 */
[----:B--2---:R-:W-:-:S05]  /*1500*/  HADD2.F32 R21, -RZ, R15.H1_H1 ;  /* 0x3000000fff157230 */ /* 0x004fca0000004100 */
[----:B------:R-:W-:Y:S01]  /*1510*/  FADD R20, R20, R21 ;  /* 0x0000001514147221 */ /* 0x000fe20000000000 */
[----:B------:R-:W-:Y:S02]  /*1520*/  HADD2.F32 R7, -RZ, R7.H0_H0 ;  /* 0x20000007ff077230 */ /* 0x000fe40000004100 */
[----:B------:R-:W-:Y:S01]  /*1530*/  HADD2.F32 R21, -RZ, R14.H0_H0 ;  /* 0x2000000eff157230 */ /* 0x000fe20000004100 */
[----:B------:R-:W-:Y:S01]  /*1540*/  CS2R R22, SRZ ;  /* 0x0000000000167805 */ /* 0x000fe2000001ff00 */
[----:B---3--:R-:W-:-:S05]  /*1550*/  HADD2.F32 R25, -RZ, R19.H1_H1 ;  /* 0x30000013ff197230 */ /* 0x008fca0000004100 */
[----:B------:R-:W-:Y:S01]  /*1560*/  FMUL R25, R20, R25 ;  /* 0x0000001914197220 */ /* 0x000fe20000400000 */
[----:B------:R-:W-:-:S05]  /*1570*/  HADD2.F32 R20, -RZ, R11.H0_H0 ;  /* 0x2000000bff147230 */ /* 0x000fca0000004100 */
[----:B------:R-:W-:Y:S01]  /*1580*/  FADD R7, R7, R20 ;  /* 0x0000001407077221 */ /* 0x000fe20000000000 */
[----:B------:R-:W-:Y:S02]  /*1590*/  HADD2.F32 R20, -RZ, R15.H0_H0 ;  /* 0x2000000fff147230 */ /* 0x000fe40000004100 */
[----:B------:R-:W-:-:S03]  /*15a0*/  HADD2.F32 R15, -RZ, R6.H0_H0 ;  /* 0x20000006ff0f7230 */ /* 0x000fc60000004100 */
[----:B------:R-:W-:Y:S01]  /*15b0*/  FADD R11, R7, R20 ;  /* 0x00000014070b7221 */ /* 0x000fe20000000000 */
[----:B------:R-:W-:Y:S02]  /*15c0*/  HADD2.F32 R7, -RZ, R6.H1_H1 ;  /* 0x30000006ff077230 */ /* 0x000fe40000004100 */
[----:B------:R-:W-:Y:S02]  /*15d0*/  HADD2.F32 R6, -RZ, R10.H1_H1 ;  /* 0x3000000aff067230 */ /* 0x000fe40000004100 */
[----:B------:R-:W-:-:S03]  /*15e0*/  HADD2.F32 R10, -RZ, R10.H0_H0 ;  /* 0x2000000aff0a7230 */ /* 0x000fc60000004100 */
[----:B------:R-:W-:Y:S02]  /*15f0*/  FADD R6, R7, R6 ;  /* 0x0000000607067221 */ /* 0x000fe40000000000 */
[----:B------:R-:W-:Y:S01]  /*1600*/  FADD R10, R15, R10 ;  /* 0x0000000a0f0a7221 */ /* 0x000fe20000000000 */
[----:B------:R-:W-:-:S05]  /*1610*/  HADD2.F32 R15, -RZ, R14.H1_H1 ;  /* 0x3000000eff0f7230 */ /* 0x000fca0000004100 */
[----:B------:R-:W-:Y:S02]  /*1620*/  FADD R15, R6, R15 ;  /* 0x0000000f060f7221 */ /* 0x000fe40000000000 */
[----:B------:R-:W0:Y:S01]  /*1630*/  LDC.64 R6, c[0x0][0x230] ;  /* 0x00008c00ff067b82 */ /* 0x000e220000000a00 */
[----:B------:R-:W-:Y:S01]  /*1640*/  FADD R20, R10, R21 ;  /* 0x000000150a147221 */ /* 0x000fe20000000000 */
[----:B------:R-:W-:Y:S02]  /*1650*/  HADD2.F32 R10, -RZ, R19.H0_H0 ;  /* 0x20000013ff0a7230 */ /* 0x000fe40000004100 */
[----:B------:R-:W-:-:S03]  /*1660*/  HADD2.F32 R19, -RZ, R18.H0_H0 ;  /* 0x20000012ff137230 */ /* 0x000fc60000004100 */
[----:B------:R-:W-:Y:S02]  /*1670*/  FMUL R10, R11, R10 ;  /* 0x0000000a0b0a7220 */ /* 0x000fe40000400000 */
[----:B------:R-:W-:Y:S01]  /*1680*/  FMUL R11, R20, R19 ;  /* 0x00000013140b7220 */ /* 0x000fe20000400000 */
[----:B------:R-:W-:Y:S01]  /*1690*/  CS2R R20, SRZ ;  /* 0x0000000000147805 */ /* 0x000fe2000001ff00 */
[----:B0-----:R-:W-:-:S05]  /*16a0*/  IMAD.WIDE R6, R24, 0x2, R6 ;  /* 0x0000000218067825 */ /* 0x001fca00078e0206 */
[----:B------:R0:W2:Y:S01]  /*16b0*/  @!P3 LDG.E.EF.128 R20, desc[UR6][R6.64] ;  /* 0x000000060614b981 */ /* 0x0000a2000c0e1d00 */
[----:B------:R-:W-:-:S05]  /*16c0*/  HADD2.F32 R14, -RZ, R18.H1_H1 ;  /* 0x30000012ff0e7230 */ /* 0x000fca0000004100 */
[----:B------:R-:W-:Y:S01]  /*16d0*/  FMUL R14, R15, R14 ;  /* 0x0000000e0f0e7220 */ /* 0x000fe20000400000 */
[----:B0-----:R-:W-:Y:S02]  /*16e0*/  HADD2.F32 R7, -RZ, R5.H1_H1 ;  /* 0x30000005ff077230 */ /* 0x001fe40000004100 */
[----:B------:R-:W-:Y:S02]  /*16f0*/  HADD2.F32 R26, -RZ, R9.H0_H0 ;  /* 0x20000009ff1a7230 */ /* 0x000fe40000004100 */
[----:B--2---:R-:W-:-:S05]  /*1700*/  HADD2.F32 R15, -RZ, R23.H1_H1 ;  /* 0x30000017ff0f7230 */ /* 0x004fca0000004100 */
[----:B------:R-:W-:-:S04]  /*1710*/  FADD R15, R15, R15 ;  /* 0x0000000f0f0f7221 */ /* 0x000fc80000000000 */
[----:B------:R-:W-:Y:S01]  /*1720*/  FMUL R18, R30, R15 ;  /* 0x0000000f1e127220 */ /* 0x000fe20000400000 */
[----:B------:R-:W-:-:S05]  /*1730*/  HADD2.F32 R15, -RZ, R22.H1_H1 ;  /* 0x30000016ff0f7230 */ /* 0x000fca0000004100 */
[----:B------:R-:W-:Y:S01]  /*1740*/  FADD R15, R15, R15 ;  /* 0x0000000f0f0f7221 */ /* 0x000fe20000000000 */
[----:B------:R-:W-:Y:S01]  /*1750*/  FFMA R6, R25, R37, R18 ;  /* 0x0000002519067223 */ /* 0x000fe20000000012 */
[----:B------:R-:W-:Y:S02]  /*1760*/  HADD2.F32 R18, -RZ, R9.H1_H1 ;  /* 0x30000009ff127230 */ /* 0x000fe40000004100 */
[----:B------:R-:W-:-:S04]  /*1770*/  FMUL R15, R30, R15 ;  /* 0x0000000f1e0f7220 */ /* 0x000fc80000400000 */
[----:B------:R-:W-:Y:S01]  /*1780*/  FFMA R14, R14, R37, R15 ;  /* 0x000000250e0e7223 */ /* 0x000fe2000000000f */
[----:B------:R-:W-:Y:S02]  /*1790*/  HADD2.F32 R15, -RZ, R5.H0_H0 ;  /* 0x20000005ff0f7230 */ /* 0x000fe40000004100 */
[----:B------:R-:W-:Y:S01]  /*17a0*/  FADD R5, R7, R18 ;  /* 0x0000001207057221 */ /* 0x000fe20000000000 */
[----:B------:R-:W-:Y:S02]  /*17b0*/  HADD2.F32 R18, -RZ, R13.H1_H1 ;  /* 0x3000000dff127230 */ /* 0x000fe40000004100 */
[----:B------:R-:W-:-:S03]  /*17c0*/  HADD2.F32 R22, -RZ, R22.H0_H0 ;  /* 0x20000016ff167230 */ /* 0x000fc60000004100 */
[----:B------:R-:W-:Y:S02]  /*17d0*/  FADD R5, R5, R18 ;  /* 0x0000001205057221 */ /* 0x000fe40000000000 */
[----:B------:R-:W0:Y:S01]  /*17e0*/  LDC.64 R18, c[0x0][0x240] ;  /* 0x00009000ff127b82 */ /* 0x000e220000000a00 */
[----:B------:R-:W-:Y:S01]  /*17f0*/  FADD R9, R22, R22 ;  /* 0x0000001616097221 */ /* 0x000fe20000000000 */
[----:B------:R-:W-:-:S03]  /*1800*/  FADD R7, R15, R26 ;  /* 0x0000001a0f077221 */ /* 0x000fc60000000000 */
[C---:B------:R-:W-:Y:S01]  /*1810*/  FMUL R22, R30.reuse, R9 ;  /* 0x000000091e167220 */ /* 0x040fe20000400000 */
[----:B------:R-:W-:Y:S02]  /*1820*/  HADD2.F32 R9, -RZ, R21.H1_H1 ;  /* 0x30000015ff097230 */ /* 0x000fe40000004100 */
[----:B------:R-:W-:Y:S02]  /*1830*/  HADD2.F32 R26, -RZ, R13.H0_H0 ;  /* 0x2000000dff1a7230 */ /* 0x000fe40000004100 */
[----:B------:R-:W-:Y:S01]  /*1840*/  FFMA R11, R11, R37, R22 ;  /* 0x000000250b0b7223 */ /* 0x000fe20000000016 */
[----:B------:R-:W-:Y:S02]  /*1850*/  HADD2.F32 R22, -RZ, R17.H1_H1 ;  /* 0x30000011ff167230 */ /* 0x000fe40000004100 */
[----:B------:R-:W-:Y:S01]  /*1860*/  FADD R9, R9, R9 ;  /* 0x0000000909097221 */ /* 0x000fe20000000000 */
[----:B------:R-:W-:Y:S02]  /*1870*/  FADD R7, R7, R26 ;  /* 0x0000001a07077221 */ /* 0x000fe40000000000 */
[----:B------:R-:W-:Y:S01]  /*1880*/  FMUL R26, R5, R22 ;  /* 0x00000016051a7220 */ /* 0x000fe20000400000 */
[----:B------:R-:W-:-:S04]  /*1890*/  FMUL R5, R30, R9 ;  /* 0x000000091e057220 */ /* 0x000fc80000400000 */
[----:B------:R-:W-:Y:S01]  /*18a0*/  FFMA R5, R26, R37, R5 ;  /* 0x000000251a057223 */ /* 0x000fe20000000005 */
[----:B------:R-:W-:Y:S01]  /*18b0*/  CS2R R26, SRZ ;  /* 0x00000000001a7805 */ /* 0x000fe2000001ff00 */
[----:B0-----:R-:W-:Y:S01]  /*18c0*/  IMAD.WIDE R18, R24, 0x2, R18 ;  /* 0x0000000218127825 */ /* 0x001fe200078e0212 */
[----:B------:R-:W-:-:S06]  /*18d0*/  CS2R R24, SRZ ;  /* 0x0000000000187805 */ /* 0x000fcc000001ff00 */
[----:B------:R0:W2:Y:S01]  /*18e0*/  @!P3 LDG.E.EF.128 R24, desc[UR6][R18.64] ;  /* 0x000000061218b981 */ /* 0x0000a2000c0e1d00 */
[----:B------:R-:W-:Y:S02]  /*18f0*/  HADD2.F32 R22, -RZ, R17.H0_H0 ;  /* 0x20000011ff167230 */ /* 0x000fe40000004100 */
[----:B------:R-:W-:-:S03]  /*1900*/  HADD2.F32 R9, -RZ, R4.H0_H0 ;  /* 0x20000004ff097230 */ /* 0x000fc60000004100 */
[----:B------:R-:W-:Y:S01]  /*1910*/  FMUL R22, R7, R22 ;  /* 0x0000001607167220 */ /* 0x000fe20000400000 */
[----:B------:R-:W-:Y:S02]  /*1920*/  HADD2.F32 R7, -RZ, R4.H1_H1 ;  /* 0x30000004ff077230 */ /* 0x000fe40000004100 */
[----:B------:R-:W-:Y:S02]  /*1930*/  HADD2.F32 R4, -RZ, R8.H1_H1 ;  /* 0x30000008ff047230 */ /* 0x000fe40000004100 */
[----:B------:R-:W-:-:S03]  /*1940*/  HADD2.F32 R8, -RZ, R8.H0_H0 ;  /* 0x20000008ff087230 */ /* 0x000fc60000004100 */
[----:B------:R-:W-:Y:S02]  /*1950*/  FADD R4, R7, R4 ;  /* 0x0000000407047221 */ /* 0x000fe40000000000 */
[----:B------:R-:W-:Y:S01]  /*1960*/  FADD R7, R9, R8 ;  /* 0x0000000809077221 */ /* 0x000fe20000000000 */
[----:B------:R-:W-:Y:S02]  /*1970*/  HADD2.F32 R9, -RZ, R12.H1_H1 ;  /* 0x3000000cff097230 */ /* 0x000fe40000004100 */
[----:B------:R-:W-:-:S03]  /*1980*/  HADD2.F32 R12, -RZ, R12.H0_H0 ;  /* 0x2000000cff0c7230 */ /* 0x000fc60000004100 */
[----:B------:R-:W-:Y:S02]  /*1990*/  FADD R4, R4, R9 ;  /* 0x0000000904047221 */ /* 0x000fe40000000000 */
[----:B------:R-:W-:Y:S01]  /*19a0*/  FADD R7, R7, R12 ;  /* 0x0000000c07077221 */ /* 0x000fe20000000000 */
[----:B------:R-:W-:Y:S02]  /*19b0*/  HADD2.F32 R13, -RZ, R16.H1_H1 ;  /* 0x30000010ff0d7230 */ /* 0x000fe40000004100 */
[----:B------:R-:W-:Y:S02]  /*19c0*/  HADD2.F32 R16, -RZ, R16.H0_H0 ;  /* 0x20000010ff107230 */ /* 0x000fe40000004100 */
[----:B------:R-:W-:Y:S02]  /*19d0*/  HADD2.F32 R21, -RZ, R21.H0_H0 ;  /* 0x20000015ff157230 */ /* 0x000fe40000004100 */
[----:B------:R-:W-:Y:S01]  /*19e0*/  FMUL R4, R4, R13 ;  /* 0x0000000d04047220 */ /* 0x000fe20000400000 */
[----:B------:R-:W-:-:S02]  /*19f0*/  HADD2.F32 R23, -RZ, R23.H0_H0 ;  /* 0x20000017ff177230 */ /* 0x000fc40000004100 */
[----:B------:R-:W-:Y:S01]  /*1a00*/  FMUL R16, R7, R16 ;  /* 0x0000001007107220 */ /* 0x000fe20000400000 */
[----:B------:R-:W-:Y:S02]  /*1a10*/  FADD R21, R21, R21 ;  /* 0x0000001515157221 */ /* 0x000fe40000000000 */
[----:B------:R-:W-:Y:S02]  /*1a20*/  FADD R23, R23, R23 ;  /* 0x0000001717177221 */ /* 0x000fe40000000000 */
[C---:B------:R-:W-:Y:S02]  /*1a30*/  FMUL R21, R30.reuse, R21 ;  /* 0x000000151e157220 */ /* 0x040fe40000400000 */
[----:B------:R-:W-:Y:S02]  /*1a40*/  FMUL R23, R30, R23 ;  /* 0x000000171e177220 */ /* 0x000fe40000400000 */
[-C--:B------:R-:W-:Y:S01]  /*1a50*/  FFMA R22, R22, R37.reuse, R21 ;  /* 0x0000002516167223 */ /* 0x080fe20000000015 */
[----:B------:R-:W-:Y:S05]  /*1a60*/  WARPSYNC.ALL ;  /* 0x0000000000007948 */ /* 0x000fea0003800000 */
[----:B------:R-:W-:Y:S01]  /*1a70*/  BAR.SYNC.DEFER_BLOCKING 0x0 ;  /* 0x0000000000007b1d */ /* 0x000fe20000010000 */
[----:B------:R-:W-:-:S07]  /*1a80*/  FFMA R10, R10, R37, R23 ;  /* 0x000000250a0a7223 */ /* 0x000fce0000000017 */
[----:B------:R-:W-:Y:S01]  /*1a90*/  BAR.SYNC.DEFER_BLOCKING 0x0 ;  /* 0x0000000000007b1d */ /* 0x000fe20000010000 */
[----:B-----5:R-:W-:-:S04]  /*1aa0*/  ISETP.NE.U32.AND P1, PT, R40, -0x1, PT ;  /* 0xffffffff2800780c */ /* 0x020fc80003f25070 */
[----:B------:R-:W-:Y:S02]  /*1ab0*/  ISETP.NE.AND.EX P1, PT, R41, -0x1, PT, P1 ;  /* 0xffffffff2900780c */ /* 0x000fe40003f25310 */
[----:B0-----:R-:W-:Y:S01]  /*1ac0*/  LOP3.LUT R18, R32, R2, RZ, 0xfc, !PT ;  /* 0x0000000220127212 */ /* 0x001fe200078efcff */
[----:B--2---:R-:W-:-:S05]  /*1ad0*/  HADD2.F32 R9, -RZ, R27.H1_H1 ;  /* 0x3000001bff097230 */ /* 0x004fca0000004100 */
[----:B------:R-:W-:Y:S01]  /*1ae0*/  FADD R12, R6, R9 ;  /* 0x00000009060c7221 */ /* 0x000fe20000000000 */
[----:B------:R-:W-:Y:S02]  /*1af0*/  HADD2.F32 R6, -RZ, R20.H1_H1 ;  /* 0x30000014ff067230 */ /* 0x000fe40000004100 */
[----:B------:R-:W-:-:S03]  /*1b00*/  HADD2.F32 R20, -RZ, R20.H0_H0 ;  /* 0x20000014ff147230 */ /* 0x000fc60000004100 */
[----:B------:R-:W-:Y:S02]  /*1b10*/  FADD R7, R6, R6 ;  /* 0x0000000606077221 */ /* 0x000fe40000000000 */
[----:B------:R-:W-:Y:S02]  /*1b20*/  FADD R13, R20, R20 ;  /* 0x00000014140d7221 */ /* 0x000fe40000000000 */
[C---:B------:R-:W-:Y:S02]  /*1b30*/  FMUL R7, R30.reuse, R7 ;  /* 0x000000071e077220 */ /* 0x040fe40000400000 */
[----:B------:R-:W-:Y:S01]  /*1b40*/  FMUL R13, R30, R13 ;  /* 0x0000000d1e0d7220 */ /* 0x000fe20000400000 */
[----:B------:R-:W-:Y:S02]  /*1b50*/  HADD2.F32 R9, -RZ, R26.H1_H1 ;  /* 0x3000001aff097230 */ /* 0x000fe40000004100 */
[-C--:B------:R-:W-:Y:S01]  /*1b60*/  FFMA R6, R4, R37.reuse, R7 ;  /* 0x0000002504067223 */ /* 0x080fe20000000007 */
[----:B------:R-:W-:Y:S01]  /*1b70*/  FFMA R16, R16, R37, R13 ;  /* 0x0000002510107223 */ /* 0x000fe2000000000d */
[----:B------:R-:W-:-:S02]  /*1b80*/  HADD2.F32 R13, -RZ, R24.H1_H1 ;  /* 0x30000018ff0d7230 */ /* 0x000fc40000004100 */
[----:B------:R-:W-:Y:S02]  /*1b90*/  HADD2.F32 R7, -RZ, R25.H0_H0 ;  /* 0x20000019ff077230 */ /* 0x000fe40000004100 */
[----:B------:R-:W-:Y:S02]  /*1ba0*/  HADD2.F32 R27, -RZ, R27.H0_H0 ;  /* 0x2000001bff1b7230 */ /* 0x000fe40000004100 */
[----:B------:R-:W-:Y:S02]  /*1bb0*/  HADD2.F32 R15, -RZ, R24.H0_H0 ;  /* 0x20000018ff0f7230 */ /* 0x000fe40000004100 */
[----:B------:R-:W-:Y:S02]  /*1bc0*/  HADD2.F32 R26, -RZ, R26.H0_H0 ;  /* 0x2000001aff1a7230 */ /* 0x000fe40000004100 */
[----:B------:R-:W-:Y:S02]  /*1bd0*/  HADD2.F32 R4, -RZ, R25.H1_H1 ;  /* 0x30000019ff047230 */ /* 0x000fe40000004100 */
[----:B------:R-:W-:Y:S01]  /*1be0*/  FADD R13, R6, R13 ;  /* 0x0000000d060d7221 */ /* 0x000fe20000000000 */
[----:B------:R-:W-:Y:S01]  /*1bf0*/  FADD R6, R22, R7 ;  /* 0x0000000716067221 */ /* 0x000fe20000000000 */
[----:B------:R-:W-:Y:S01]  /*1c00*/  FADD R10, R10, R27 ;  /* 0x0000001b0a0a7221 */ /* 0x000fe20000000000 */
[----:B------:R-:W-:Y:S01]  /*1c10*/  FADD R9, R14, R9 ;  /* 0x000000090e097221 */ /* 0x000fe20000000000 */
[----:B------:R-:W-:Y:S01]  /*1c20*/  FADD R15, R16, R15 ;  /* 0x0000000f100f7221 */ /* 0x000fe20000000000 */
[----:B------:R-:W-:Y:S01]  /*1c30*/  FADD R7, R5, R4 ;  /* 0x0000000405077221 */ /* 0x000fe20000000000 */
[----:B------:R-:W-:Y:S01]  /*1c40*/  FADD R8, R11, R26 ;  /* 0x0000001a0b087221 */ /* 0x000fe20000000000 */
[----:B------:R-:W-:-:S02]  /*1c50*/  SEL R5, R13, RZ, P1 ;  /* 0x000000ff0d057207 */ /* 0x000fc40000800000 */
[----:B------:R-:W-:Y:S02]  /*1c60*/  SEL R4, R15, RZ, P1 ;  /* 0x000000ff0f047207 */ /* 0x000fe40000800000 */
[----:B------:R-:W-:Y:S02]  /*1c70*/  SEL R6, R6, RZ, P1 ;  /* 0x000000ff06067207 */ /* 0x000fe40000800000 */
[----:B------:R-:W-:Y:S02]  /*1c80*/  SEL R7, R7, RZ, P1 ;  /* 0x000000ff07077207 */ /* 0x000fe40000800000 */
[----:B------:R-:W-:Y:S02]  /*1c90*/  SEL R8, R8, RZ, P1 ;  /* 0x000000ff08087207 */ /* 0x000fe40000800000 */
[----:B------:R-:W-:Y:S02]  /*1ca0*/  SEL R9, R9, RZ, P1 ;  /* 0x000000ff09097207 */ /* 0x000fe40000800000 */
[----:B------:R-:W-:-:S02]  /*1cb0*/  SEL R10, R10, RZ, P1 ;  /* 0x000000ff0a0a7207 */ /* 0x000fc40000800000 */
[----:B------:R-:W-:Y:S01]  /*1cc0*/  SEL R11, R12, RZ, P1 ;  /* 0x000000ff0c0b7207 */ /* 0x000fe20000800000 */
[----:B------:R0:W-:Y:S04]  /*1cd0*/  STS.128 [R36], R4 ;  /* 0x0000000424007388 */ /* 0x0001e80000000c00 */
[----:B------:R0:W-:Y:S01]  /*1ce0*/  STS.128 [R36+0x10], R8 ;  /* 0x0000100824007388 */ /* 0x0001e20000000c00 */
[----:B------:R-:W-:Y:S06]  /*1cf0*/  BAR.SYNC.DEFER_BLOCKING 0x0 ;  /* 0x0000000000007b1d */ /* 0x000fec0000010000 */
[----:B------:R0:W1:Y:S01]  /*1d00*/  LDS.128 R4, [R34+0x2000] ;  /* 0x0020000022047984 */ /* 0x0000620000000c00 */
[C---:B------:R-:W-:Y:S01]  /*1d10*/  LOP3.LUT R15, R33.reuse, R28, RZ, 0xfc, !PT ;  /* 0x0000001c210f7212 */ /* 0x040fe200078efcff */
[----:B------:R-:W-:Y:S01]  /*1d20*/  BSSY B0, `(.L_x_2) ;  /* 0x0000009000007945 */ /* 0x000fe20003800000 */
[----:B------:R-:W-:-:S02]  /*1d30*/  LOP3.LUT R13, R33, R29, RZ, 0xfc, !PT ;  /* 0x0000001d210d7212 */ /* 0x000fc400078efcff */
[----:B------:R-:W-:Y:S02]  /*1d40*/  LEA R14, P1, R15, UR4, 0x2 ;  /* 0x000000040f0e7c11 */ /* 0x000fe4000f8210ff */
[----:B------:R-:W-:Y:S02]  /*1d50*/  LEA R12, P2, R13, UR4, 0x2 ;  /* 0x000000040d0c7c11 */ /* 0x000fe4000f8410ff */
[----:B------:R-:W-:Y:S02]  /*1d60*/  LOP3.LUT R16, R32, R3, RZ, 0xfc, !PT ;  /* 0x0000000320107212 */ /* 0x000fe400078efcff */
[----:B------:R-:W-:Y:S01]  /*1d70*/  LEA.HI.X R15, R15, UR5, R18, 0x2, P1 ;  /* 0x000000050f0f7c11 */ /* 0x000fe200088f1412 */
[----:B0-----:R-:W-:Y:S08]  /*1d80*/  @P4 BRA `(.L_x_3) ;  /* 0x0000000000084947 */ /* 0x001ff00003800000 */
[----:B------:R-:W0:Y:S04]  /*1d90*/  LDS.128 R8, [R35] ;  /* 0x0000000023087984 */ /* 0x000e280000000c00 */
[----:B0-----:R0:W-:Y:S02]  /*1da0*/  REDG.E.ADD.F32x4.FTZ.RN.STRONG.GPU desc[UR6][R14.64], R8 ;  /* 0x000000080e0079a6 */ /* 0x0011e4000c10f786 */
.L_x_3:
[----:B------:R-:W-:Y:S05]  /*1db0*/  BSYNC B0 ;  /* 0x0000000000007941 */ /* 0x000fea0003800000 */
.L_x_2:
[----:B------:R-:W-:Y:S01]  /*1dc0*/  BSSY B0, `(.L_x_4) ;  /* 0x0000004000007945 */ /* 0x000fe20003800000 */
[----:B------:R-:W-:-:S03]  /*1dd0*/  LEA.HI.X R13, R13, UR5, R16, 0x2, P2 ;  /* 0x000000050d0d7c11 */ /* 0x000fc600090f1410 */
[----:B------:R-:W-:Y:S05]  /*1de0*/  @P5 BRA `(.L_x_5) ;  /* 0x0000000000045947 */ /* 0x000fea0003800000 */
[----:B-1----:R1:W-:Y:S02]  /*1df0*/  REDG.E.ADD.F32x4.FTZ.RN.STRONG.GPU desc[UR6][R12.64], R4 ;  /* 0x000000040c0079a6 */ /* 0x0023e4000c10f786 */
.L_x_5:
[----:B------:R-:W-:Y:S05]  /*1e00*/  BSYNC B0 ;  /* 0x0000000000007941 */ /* 0x000fea0003800000 */
.L_x_4:
[----:B------:R-:W-:Y:S02]  /*1e10*/  IADD3 R33, P1, R33, 0x40, RZ ;  /* 0x0000004021217810 */ /* 0x000fe40007f3e0ff */
[----:B------:R-:W-:Y:S02]  /*1e20*/  IADD3 R31, P2, R31, 0x80, RZ ;  /* 0x000000801f1f7810 */ /* 0x000fe40007f5e0ff */
[----:B------:R-:W-:Y:S02]  /*1e30*/  IADD3.X R32, RZ, R32, RZ, P1, !PT ;  /* 0x00000020ff207210 */ /* 0x000fe40000ffe4ff */
[----:B------:R-:W-:Y:S01]  /*1e40*/  ISETP.GE.U32.AND P1, PT, R33, 0x1000, PT ;  /* 0x000010002100780c */ /* 0x000fe20003f26070 */
[----:B------:R-:W-:-:S03]  /*1e50*/  IMAD.X R0, RZ, RZ, R0, P2 ;  /* 0x000000ffff007224 */ /* 0x000fc600010e0600 */
[----:B------:R-:W-:-:S13]  /*1e60*/  ISETP.GE.U32.AND.EX P1, PT, R32, RZ, PT, P1 ;  /* 0x000000ff2000720c */ /* 0x000fda0003f26110 */
[----:B------:R-:W-:Y:S05]  /*1e70*/  @!P1 BRA `(.L_x_6) ;  /* 0xfffffff400449947 */ /* 0x000fea000383ffff */
[----:B------:R-:W-:Y:S05]  /*1e80*/  EXIT ;  /* 0x000000000000794d */ /* 0x000fea0003800000 */
.L_x_1:
[----:B------:R-:W-:Y:S01]  /*1e90*/  MOV R0, 0x0 ;  /* 0x0000000000007802 */ /* 0x000fe20000000f00 */
[----:B------:R-:W-:Y:S01]  /*1ea0*/  ULDC.64 UR8, c[0x4][0x18] ;  /* 0x0100060000087ab9 */ /* 0x000fe20000000a00 */
[----:B------:R-:W-:Y:S01]  /*1eb0*/  ULDC.64 UR10, c[0x4][0x8] ;  /* 0x01000200000a7ab9 */ /* 0x000fe20000000a00 */
[----:B------:R-:W-:Y:S01]  /*1ec0*/  MOV R4, UR8 ;  /* 0x0000000800047c02 */ /* 0x000fe20008000f00 */
[----:B------:R0:W1:Y:S01]  /*1ed0*/  LDC.64 R2, c[0x4][R0] ;  /* 0x0100000000027b82 */ /* 0x0000620000000a00 */
[----:B------:R-:W-:Y:S01]  /*1ee0*/  MOV R5, UR9 ;  /* 0x0000000900057c02 */ /* 0x000fe20008000f00 */
[----:B------:R-:W-:Y:S01]  /*1ef0*/  ULDC.64 UR8, c[0x4][0x10] ;  /* 0x0100040000087ab9 */ /* 0x000fe20000000a00 */
[----:B------:R-:W-:Y:S01]  /*1f00*/  HFMA2.MMA R8, -RZ, RZ, 0, 5.4836273193359375e-06 ;  /* 0x0000005cff087435 */ /* 0x000fe200000001ff */
[----:B------:R-:W-:Y:S01]  /*1f10*/  MOV R6, UR8 ;  /* 0x0000000800067c02 */ /* 0x000fe20008000f00 */
[----:B------:R-:W-:Y:S01]  /*1f20*/  HFMA2.MMA R13, -RZ, RZ, 0, 0 ;  /* 0x00000000ff0d7435 */ /* 0x000fe200000001ff */
[----:B------:R-:W-:Y:S01]  /*1f30*/  MOV R7, UR9 ;  /* 0x0000000900077c02 */ /* 0x000fe20008000f00 */
[----:B------:R-:W-:Y:S01]  /*1f40*/  IMAD.U32 R10, RZ, RZ, UR10 ;  /* 0x0000000aff0a7e24 */ /* 0x000fe2000f8e00ff */
[----:B0-----:R-:W-:-:S08]  /*1f50*/  MOV R11, UR11 ;  /* 0x0000000b000b7c02 */ /* 0x001fd00008000f00 */
[----:B------:R-:W-:Y:S02]  /*1f60*/  LEPC R20, `(.L_x_7) ;  /* 0x000000002014794e */ /* 0x000fe40000000000 */
[----:B------:R-:W-:-:S07]  /*1f70*/  MOV R12, 0x1 ;  /* 0x00000001000c7802 */ /* 0x000fce0000000f00 */
[----:B-1---5:R-:W-:Y:S05]  /*1f80*/  CALL.ABS.NOINC R2 ;  /* 0x0000000002007343 */ /* 0x022fea0003c00000 */
.L_x_7:
[----:B------:R-:W-:Y:S05]  /*1f90*/  BRA `(.L_x_7) ;  /* 0xfffffffc00fc7947 */ /* 0x000fea000383ffff */
.L_x_8:
[----:B------:R-:W-:-:S00]  /*1fa0*/  BRA `(.L_x_8) ;  /* 0xfffffffc00fc7947 */ /* 0x000fc0000383ffff */
[----:B------:R-:W-:-:S00]  /*1fb0*/  NOP ;  /* 0x0000000000007918 */ /* 0x000fc00000000000 */
        /* <DEDUP_REMOVED lines=12> */
.L_x_9:


//--------------------- .nv.global.init           --------------------------
	.section	.nv.global.init,"aw",@progbits
.nv.global.init:
	.type		assertFunc_0,@object
	.size		assertFunc_0,(assertMessage_0 - assertFunc_0)
assertFunc_0:
        /*0000*/ 	.byte	0x75, 0x6e, 0x6b, 0x6e, 0x6f, 0x77, 0x6e, 0x00
	.type		assertMessage_0,@object
	.size		assertMessage_0,(assertFile_0 - assertMessage_0)
assertMessage_0:
        /*0008*/ 	.byte	0x69, 0x6e, 0x64, 0x65, 0x78, 0x20, 0x6f, 0x75, 0x74, 0x20, 0x6f, 0x66, 0x20, 0x62, 0x6f, 0x75
        /*0018*/ 	.byte	0x6e, 0x64, 0x73, 0x3a, 0x20, 0x30, 0x20, 0x3c, 0x3d, 0x20, 0x74, 0x6d, 0x70, 0x34, 0x39, 0x20
        /*0028*/ 	.byte	0x3c, 0x20, 0x31, 0x32, 0x38, 0x32, 0x35, 0x36, 0x00
	.type		assertFile_0,@object
	.size		assertFile_0,(.L_1 - assertFile_0)
assertFile_0:
        /*0031*/ 	.byte	0x2f, 0x74, 0x6d, 0x70, 0x2f, 0x74, 0x6f, 0x72, 0x63, 0x68, 0x69, 0x6e, 0x64, 0x75, 0x63, 0x74
        /*0041*/ 	.byte	0x6f, 0x72, 0x5f, 0x72, 0x6f, 0x6f, 0x74, 0x2f, 0x74, 0x78, 0x2f, 0x63, 0x74, 0x78, 0x6d, 0x61
        /*0051*/ 	.byte	0x77, 0x35, 0x74, 0x33, 0x74, 0x32, 0x35, 0x36, 0x64, 0x71, 0x37, 0x79, 0x72, 0x6d, 0x68, 0x78
        /*0061*/ 	.byte	0x72, 0x68, 0x74, 0x35, 0x36, 0x33, 0x74, 0x6b, 0x69, 0x67, 0x66, 0x62, 0x78, 0x75, 0x6c, 0x6a
        /*0071*/ 	.byte	0x76, 0x63, 0x64, 0x78, 0x6c, 0x73, 0x61, 0x63, 0x32, 0x68, 0x6c, 0x6a, 0x6f, 0x69, 0x6e, 0x2e
        /*0081*/ 	.byte	0x70, 0x79, 0x00
.L_1:


//--------------------- .nv.shared.triton_red_fused__to_copy_add_div_embedding_dense_backward_mul_pow_sum_13 --------------------------
	.section	.nv.shared.triton_red_fused__to_copy_add_div_embedding_dense_backward_mul_pow_sum_13,"aw",@nobits
	.sectionflags	@""
	.align	16
	.zero		1024


//--------------------- .nv.constant0.triton_red_fused__to_copy_add_div_embedding_dense_backward_mul_pow_sum_13 --------------------------
	.section	.nv.constant0.triton_red_fused__to_copy_add_div_embedding_dense_backward_mul_pow_sum_13,"a",@progbits
	.sectionflags	@""
	.align	4
.nv.constant0.triton_red_fused__to_copy_add_div_embedding_dense_backward_mul_pow_sum_13:
	.zero		616


//--------------------- SYMBOLS --------------------------

	.type		__assertfail,@function
